	.headerflags	@"EF_CUDA_TEXMODE_UNIFIED EF_CUDA_64BIT_ADDRESS EF_CUDA_ACCELERATORS EF_CUDA_SM90 EF_CUDA_VIRTUAL_SM(EF_CUDA_SM90)"
	.elftype	@"ET_EXEC"


//--------------------- .nv.info                  --------------------------
	.section	.nv.info,"",@"SHT_CUDA_INFO"
	.align	4


	//----- nvinfo : EIATTR_REGCOUNT
	.align		4
        /*0000*/ 	.byte	0x04, 0x2f
        /*0002*/ 	.short	(.L_1 - .L_0)
	.align		4
.L_0:
        /*0004*/ 	.word	index@(triton_mm)
        /*0008*/ 	.word	0x00000060


	//----- nvinfo : EIATTR_MIN_STACK_SIZE
	.align		4
.L_1:
        /*000c*/ 	.byte	0x04, 0x12
        /*000e*/ 	.short	(.L_3 - .L_2)
	.align		4
.L_2:
        /*0010*/ 	.word	index@(triton_mm)
        /*0014*/ 	.word	0x00000000


	//----- nvinfo : EIATTR_FRAME_SIZE
	.align		4
.L_3:
        /*0018*/ 	.byte	0x04, 0x11
        /*001a*/ 	.short	(.L_5 - .L_4)
	.align		4
.L_4:
        /*001c*/ 	.word	index@(triton_mm)
        /*0020*/ 	.word	0x00000000


	//----- nvinfo : EIATTR_MIN_STACK_SIZE
	.align		4
.L_5:
        /*0024*/ 	.byte	0x04, 0x12
        /*0026*/ 	.short	(.L_7 - .L_6)
	.align		4
.L_6:
        /*0028*/ 	.word	index@(triton_mm)
        /*002c*/ 	.word	0x00000000
.L_7:


//--------------------- .nv.info.triton_mm        --------------------------
	.section	.nv.info.triton_mm,"",@"SHT_CUDA_INFO"
	.sectionflags	@""
	.align	4


	//----- nvinfo : EIATTR_CUDA_API_VERSION
	.align		4
        /*0000*/ 	.byte	0x04, 0x37
        /*0002*/ 	.short	(.L_9 - .L_8)
.L_8:
        /*0004*/ 	.word	0x0000007c


	//----- nvinfo : EIATTR_KPARAM_INFO
	.align		4
.L_9:
        /*0008*/ 	.byte	0x04, 0x17
        /*000a*/ 	.short	(.L_11 - .L_10)
.L_10:
        /*000c*/ 	.word	0x00000000
        /*0010*/ 	.short	0x0003
        /*0012*/ 	.short	0x0018
        /*0014*/ 	.byte	0x00, 0xf0, 0x21, 0x00


	//----- nvinfo : EIATTR_KPARAM_INFO
	.align		4
.L_11:
        /*0018*/ 	.byte	0x04, 0x17
        /*001a*/ 	.short	(.L_13 - .L_12)
.L_12:
        /*001c*/ 	.word	0x00000000
        /*0020*/ 	.short	0x0002
        /*0022*/ 	.short	0x0010
        /*0024*/ 	.byte	0x00, 0xf0, 0x21, 0x00


	//----- nvinfo : EIATTR_KPARAM_INFO
	.align		4
.L_13:
        /*0028*/ 	.byte	0x04, 0x17
        /*002a*/ 	.short	(.L_15 - .L_14)
.L_14:
        /*002c*/ 	.word	0x00000000
        /*0030*/ 	.short	0x0001
        /*0032*/ 	.short	0x0008
        /*0034*/ 	.byte	0x00, 0xf0, 0x21, 0x00


	//----- nvinfo : EIATTR_KPARAM_INFO
	.align		4
.L_15:
        /*0038*/ 	.byte	0x04, 0x17
        /*003a*/ 	.short	(.L_17 - .L_16)
.L_16:
        /*003c*/ 	.word	0x00000000
        /*0040*/ 	.short	0x0000
        /*0042*/ 	.short	0x0000
        /*0044*/ 	.byte	0x00, 0xf0, 0x21, 0x00


	//----- nvinfo : EIATTR_SPARSE_MMA_MASK
	.align		4
.L_17:
        /*0048*/ 	.byte	0x03, 0x50
        /*004a*/ 	.short	0x0000


	//----- nvinfo : EIATTR_MAXREG_COUNT
	.align		4
        /*004c*/ 	.byte	0x03, 0x1b
        /*004e*/ 	.short	0x00ff


	//----- nvinfo : EIATTR_COOP_GROUP_MASK_REGIDS
	.align		4
        /*0050*/ 	.byte	0x04, 0x29
        /*0052*/ 	.short	(.L_19 - .L_18)


	//   ....[0]....
.L_18:
        /*0054*/ 	.word	0xffffffff


	//----- nvinfo : EIATTR_COOP_GROUP_INSTR_OFFSETS
	.align		4
.L_19:
        /*0058*/ 	.byte	0x04, 0x28
        /*005a*/ 	.short	(.L_21 - .L_20)


	//   ....[0]....
.L_20:
        /*005c*/ 	.word	0x00000ba0


	//----- nvinfo : EIATTR_EXIT_INSTR_OFFSETS
	.align		4
.L_21:
        /*0060*/ 	.byte	0x04, 0x1c
        /*0062*/ 	.short	(.L_23 - .L_22)


	//   ....[0]....
.L_22:
        /*0064*/ 	.word	0x000025c0


	//   ....[1]....
        /*0068*/ 	.word	0x000025e0


	//----- nvinfo : EIATTR_MAX_THREADS
	.align		4
.L_23:
        /*006c*/ 	.byte	0x04, 0x05
        /*006e*/ 	.short	(.L_25 - .L_24)
.L_24:
        /*0070*/ 	.word	0x00000080
        /*0074*/ 	.word	0x00000001
        /*0078*/ 	.word	0x00000001


	//----- nvinfo : EIATTR_CBANK_PARAM_SIZE
	.align		4
.L_25:
        /*007c*/ 	.byte	0x03, 0x19
        /*007e*/ 	.short	0x0020


	//----- nvinfo : EIATTR_PARAM_CBANK
	.align		4
        /*0080*/ 	.byte	0x04, 0x0a
        /*0082*/ 	.short	(.L_27 - .L_26)
	.align		4
.L_26:
        /*0084*/ 	.word	index@(.nv.constant0.triton_mm)
        /*0088*/ 	.short	0x0210
        /*008a*/ 	.short	0x0020


	//----- nvinfo : EIATTR_SW_WAR
	.align		4
.L_27:
        /*008c*/ 	.byte	0x04, 0x36
        /*008e*/ 	.short	(.L_29 - .L_28)
.L_28:
        /*0090*/ 	.word	0x00000008
.L_29:


//--------------------- .nv.callgraph             --------------------------
	.section	.nv.callgraph,"",@"SHT_CUDA_CALLGRAPH"
	.align	4
	.sectionentsize	8
	.align		4
        /*0000*/ 	.word	0x00000000
	.align		4
        /*0004*/ 	.word	0xffffffff
	.align		4
        /*0008*/ 	.word	0x00000000
	.align		4
        /*000c*/ 	.word	0xfffffffe
	.align		4
        /*0010*/ 	.word	0x00000000
	.align		4
        /*0014*/ 	.word	0xfffffffd
	.align		4
        /*0018*/ 	.word	0x00000000
	.align		4
        /*001c*/ 	.word	0xfffffffc


//--------------------- .text.triton_mm           --------------------------
	.section	.text.triton_mm,"ax",@progbits
	.sectionflags	@"SHF_BARRIERS=1"
	.align	128
        .global         triton_mm
        .type           triton_mm,@function
        .size           triton_mm,(.L_x_2 - triton_mm)
        .other          triton_mm,@"STO_CUDA_ENTRY STV_DEFAULT"
triton_mm:
.text.triton_mm:
[----:B------:R-:W1:Y:S01]  /*0000*/  LDC R1, c[0x0][0x28] ;  /* 0x00000a00ff017b82 */ /* 0x000e620000000800 */
[----:B------:R-:W2:Y:S07]  /*0010*/  S2R R9, SR_CTAID.X ;  /* 0x0000000000097919 */ /* 0x000eae0000002500 */
[----:B------:R-:W3:Y:S01]  /*0020*/  S2UR UR18, SR_CgaCtaId ;  /* 0x00000000001279c3 */ /* 0x000ee20000008800 */
[----:B------:R-:W-:Y:S01]  /*0030*/  UMOV UR4, 0x400 ;  /* 0x0000040000047882 */ /* 0x000fe20000000000 */
[----:B------:R-:W-:Y:S01]  /*0040*/  ULDC.64 UR22, c[0x0][0x208] ;  /* 0x0000820000167ab9 */ /* 0x000fe20000000a00 */
[----:B------:R-:W-:Y:S01]  /*0050*/  IMAD.MOV.U32 R93, RZ, RZ, -0x20 ;  /* 0xffffffe0ff5d7424 */ /* 0x000fe200078e00ff */
[----:B------:R-:W-:-:S02]  /*0060*/  CS2R R56, SRZ ;  /* 0x0000000000387805 */ /* 0x000fc4000001ff00 */
[----:B------:R-:W-:Y:S02]  /*0070*/  CS2R R58, SRZ ;  /* 0x00000000003a7805 */ /* 0x000fe4000001ff00 */
[----:B------:R-:W-:Y:S02]  /*0080*/  CS2R R60, SRZ ;  /* 0x00000000003c7805 */ /* 0x000fe4000001ff00 */
[----:B------:R-:W-:Y:S01]  /*0090*/  CS2R R62, SRZ ;  /* 0x00000000003e7805 */ /* 0x000fe2000001ff00 */
[----:B------:R-:W4:Y:S01]  /*00a0*/  LDC.64 R24, c[0x0][0x218] ;  /* 0x00008600ff187b82 */ /* 0x000f220000000a00 */
[----:B------:R-:W-:Y:S02]  /*00b0*/  CS2R R64, SRZ ;  /* 0x0000000000407805 */ /* 0x000fe4000001ff00 */
[----:B------:R-:W-:Y:S02]  /*00c0*/  CS2R R66, SRZ ;  /* 0x0000000000427805 */ /* 0x000fe4000001ff00 */
[----:B------:R-:W-:-:S02]  /*00d0*/  CS2R R68, SRZ ;  /* 0x0000000000447805 */ /* 0x000fc4000001ff00 */
[----:B------:R-:W-:Y:S02]  /*00e0*/  CS2R R70, SRZ ;  /* 0x0000000000467805 */ /* 0x000fe4000001ff00 */
[----:B------:R-:W-:Y:S02]  /*00f0*/  CS2R R72, SRZ ;  /* 0x0000000000487805 */ /* 0x000fe4000001ff00 */
[----:B------:R-:W-:Y:S02]  /*0100*/  CS2R R74, SRZ ;  /* 0x00000000004a7805 */ /* 0x000fe4000001ff00 */
        /* <DEDUP_REMOVED lines=8> */
[----:B------:R-:W-:Y:S01]  /*0190*/  CS2R R42, SRZ ;  /* 0x00000000002a7805 */ /* 0x000fe2000001ff00 */
[----:B---3--:R-:W-:Y:S01]  /*01a0*/  UPRMT UR18, UR18, 0x654, UR4 ;  /* 0x0000065412127896 */ /* 0x008fe20008000004 */
[----:B------:R-:W-:-:S02]  /*01b0*/  CS2R R44, SRZ ;  /* 0x00000000002c7805 */ /* 0x000fc4000001ff00 */
[----:B------:R-:W-:Y:S02]  /*01c0*/  CS2R R46, SRZ ;  /* 0x00000000002e7805 */ /* 0x000fe4000001ff00 */
[----:B------:R-:W-:Y:S02]  /*01d0*/  CS2R R48, SRZ ;  /* 0x0000000000307805 */ /* 0x000fe4000001ff00 */
[----:B------:R-:W-:Y:S02]  /*01e0*/  CS2R R50, SRZ ;  /* 0x0000000000327805 */ /* 0x000fe4000001ff00 */
[----:B------:R-:W-:Y:S02]  /*01f0*/  CS2R R52, SRZ ;  /* 0x0000000000347805 */ /* 0x000fe4000001ff00 */
[----:B------:R-:W-:Y:S02]  /*0200*/  CS2R R54, SRZ ;  /* 0x0000000000367805 */ /* 0x000fe4000001ff00 */
[----:B--2---:R-:W-:Y:S01]  /*0210*/  SHF.R.S32.HI R0, RZ, 0x1f, R9 ;  /* 0x0000001fff007819 */ /* 0x004fe20000011409 */
[----:B------:R-:W-:Y:S01]  /*0220*/  UMOV UR19, 0x1 ;  /* 0x0000000100137882 */ /* 0x000fe20000000000 */
[----:B------:R-:W-:Y:S01]  /*0230*/  UMOV UR6, 0xffffffff ;  /* 0xffffffff00067882 */ /* 0x000fe20000000000 */
[----:B------:R-:W-:Y:S01]  /*0240*/  UMOV UR4, URZ ;  /* 0x0000003f00047c82 */ /* 0x000fe20008000000 */
[----:B------:R-:W-:Y:S01]  /*0250*/  LEA.HI R0, R0, R9, RZ, 0x3 ;  /* 0x0000000900007211 */ /* 0x000fe200078f18ff */
[----:B------:R-:W-:Y:S01]  /*0260*/  UIADD3 UR21, UR18, 0x6000, URZ ;  /* 0x0000600012157890 */ /* 0x000fe2000fffe03f */
[----:B------:R-:W-:-:S02]  /*0270*/  UMOV UR5, URZ ;  /* 0x0000003f00057c82 */ /* 0x000fc40008000000 */
[----:B------:R-:W-:Y:S01]  /*0280*/  LOP3.LUT R4, R0, 0xfffffff8, RZ, 0xc0, !PT ;  /* 0xfffffff800047812 */ /* 0x000fe200078ec0ff */
[----:B------:R-:W-:-:S04]  /*0290*/  IMAD.MOV.U32 R0, RZ, RZ, 0x20 ;  /* 0x00000020ff007424 */ /* 0x000fc800078e00ff */
[--C-:B------:R-:W-:Y:S02]  /*02a0*/  IMAD.MOV R5, RZ, RZ, -R4.reuse ;  /* 0x000000ffff057224 */ /* 0x100fe400078e0a04 */
[----:B------:R-:W-:-:S03]  /*02b0*/  IMAD.IADD R6, R9, 0x1, -R4 ;  /* 0x0000000109067824 */ /* 0x000fc600078e0a04 */
[----:B------:R-:W-:Y:S02]  /*02c0*/  VIADDMNMX R5, R5, R0, 0x8, PT ;  /* 0x0000000805057446 */ /* 0x000fe40003800100 */
[----:B------:R-:W-:Y:S02]  /*02d0*/  IABS R10, R6 ;  /* 0x00000006000a7213 */ /* 0x000fe40000000000 */
[-C--:B------:R-:W-:Y:S02]  /*02e0*/  IABS R8, R5.reuse ;  /* 0x0000000500087213 */ /* 0x080fe40000000000 */
[-C--:B------:R-:W-:Y:S02]  /*02f0*/  IABS R11, R5.reuse ;  /* 0x00000005000b7213 */ /* 0x080fe40000000000 */
[----:B------:R-:W2:Y:S01]  /*0300*/  I2F.RP R0, R8 ;  /* 0x0000000800007306 */ /* 0x000ea20000209400 */
[----:B------:R-:W-:Y:S02]  /*0310*/  LOP3.LUT R6, R6, R5, RZ, 0x3c, !PT ;  /* 0x0000000506067212 */ /* 0x000fe400078e3cff */
[----:B------:R-:W-:-:S02]  /*0320*/  IMAD.MOV R11, RZ, RZ, -R11 ;  /* 0x000000ffff0b7224 */ /* 0x000fc400078e0a0b */
[----:B------:R-:W-:Y:S02]  /*0330*/  ISETP.GE.AND P3, PT, R6, RZ, PT ;  /* 0x000000ff0600720c */ /* 0x000fe40003f66270 */
[----:B------:R-:W-:Y:S01]  /*0340*/  LOP3.LUT R6, RZ, R5, RZ, 0x33, !PT ;  /* 0x00000005ff067212 */ /* 0x000fe200078e33ff */
[----:B--2---:R-:W2:Y:S02]  /*0350*/  MUFU.RCP R0, R0 ;  /* 0x0000000000007308 */ /* 0x004ea40000001000 */
[----:B--2---:R-:W-:Y:S01]  /*0360*/  VIADD R2, R0, 0xffffffe ;  /* 0x0ffffffe00027836 */ /* 0x004fe20000000000 */
[----:B------:R-:W-:-:S05]  /*0370*/  IABS R0, R9 ;  /* 0x0000000900007213 */ /* 0x000fca0000000000 */
[----:B------:R2:W3:Y:S02]  /*0380*/  F2I.FTZ.U32.TRUNC.NTZ R3, R2 ;  /* 0x0000000200037305 */ /* 0x0004e4000021f000 */
[----:B--2---:R-:W-:Y:S02]  /*0390*/  IMAD.MOV.U32 R2, RZ, RZ, RZ ;  /* 0x000000ffff027224 */ /* 0x004fe400078e00ff */
[----:B---3--:R-:W-:-:S04]  /*03a0*/  IMAD.MOV R7, RZ, RZ, -R3 ;  /* 0x000000ffff077224 */ /* 0x008fc800078e0a03 */
[----:B------:R-:W-:-:S04]  /*03b0*/  IMAD R7, R7, R8, RZ ;  /* 0x0000000807077224 */ /* 0x000fc800078e02ff */
[----:B------:R-:W-:-:S06]  /*03c0*/  IMAD.HI.U32 R3, R3, R7, R2 ;  /* 0x0000000703037227 */ /* 0x000fcc00078e0002 */
[----:B------:R-:W-:-:S04]  /*03d0*/  IMAD.HI.U32 R2, R3, R10, RZ ;  /* 0x0000000a03027227 */ /* 0x000fc800078e00ff */
[----:B------:R-:W-:Y:S02]  /*03e0*/  IMAD R7, R2, R11, R10 ;  /* 0x0000000b02077224 */ /* 0x000fe400078e020a */
[----:B------:R-:W-:Y:S02]  /*03f0*/  IMAD.MOV.U32 R10, RZ, RZ, R0 ;  /* 0x000000ffff0a7224 */ /* 0x000fe400078e0000 */
[----:B------:R-:W2:Y:S01]  /*0400*/  S2R R0, SR_TID.X ;  /* 0x0000000000007919 */ /* 0x000ea20000002100 */
[----:B------:R-:W-:Y:S01]  /*0410*/  ISETP.GT.U32.AND P2, PT, R8, R7, PT ;  /* 0x000000070800720c */ /* 0x000fe20003f44070 */
[----:B------:R-:W-:-:S04]  /*0420*/  IMAD.HI.U32 R3, R3, R10, RZ ;  /* 0x0000000a03037227 */ /* 0x000fc800078e00ff */
[----:B------:R-:W-:Y:S02]  /*0430*/  IMAD R3, R3, R11, R10 ;  /* 0x0000000b03037224 */ /* 0x000fe400078e020a */
[----:B------:R-:W3:Y:S03]  /*0440*/  LDC.64 R10, c[0x0][0x220] ;  /* 0x00008800ff0a7b82 */ /* 0x000ee60000000a00 */
[----:B------:R-:W-:-:S03]  /*0450*/  ISETP.GT.U32.AND P1, PT, R8, R3, PT ;  /* 0x000000030800720c */ /* 0x000fc60003f24070 */
[----:B------:R-:W-:Y:S02]  /*0460*/  @!P2 IMAD.IADD R7, R7, 0x1, -R8 ;  /* 0x000000010707a824 */ /* 0x000fe400078e0a08 */
[----:B------:R-:W-:Y:S01]  /*0470*/  @!P2 VIADD R2, R2, 0x1 ;  /* 0x000000010202a836 */ /* 0x000fe20000000000 */
[----:B------:R-:W-:Y:S02]  /*0480*/  ISETP.GE.AND P2, PT, R9, RZ, PT ;  /* 0x000000ff0900720c */ /* 0x000fe40003f46270 */
[----:B------:R-:W-:-:S05]  /*0490*/  ISETP.GE.U32.AND P0, PT, R7, R8, PT ;  /* 0x000000080700720c */ /* 0x000fca0003f06070 */
[----:B------:R-:W-:-:S05]  /*04a0*/  @!P1 IMAD.IADD R3, R3, 0x1, -R8 ;  /* 0x0000000103039824 */ /* 0x000fca00078e0a08 */
[----:B------:R-:W-:-:S03]  /*04b0*/  ISETP.GT.U32.AND P1, PT, R8, R3, PT ;  /* 0x000000030800720c */ /* 0x000fc60003f24070 */
[----:B------:R-:W-:Y:S01]  /*04c0*/  @P0 VIADD R2, R2, 0x1 ;  /* 0x0000000102020836 */ /* 0x000fe20000000000 */
[----:B------:R-:W-:Y:S02]  /*04d0*/  ISETP.NE.AND P0, PT, R5, RZ, PT ;  /* 0x000000ff0500720c */ /* 0x000fe40003f05270 */
[----:B--2---:R-:W-:Y:S01]  /*04e0*/  SHF.R.U32.HI R12, RZ, 0x2, R0 ;  /* 0x00000002ff0c7819 */ /* 0x004fe20000011600 */
[----:B------:R-:W-:Y:S01]  /*04f0*/  @!P3 IMAD.MOV R2, RZ, RZ, -R2 ;  /* 0x000000ffff02b224 */ /* 0x000fe200078e0a02 */
[----:B------:R-:W-:Y:S02]  /*0500*/  SHF.R.U32.HI R92, RZ, 0x5, R0 ;  /* 0x00000005ff5c7819 */ /* 0x000fe40000011600 */
[----:B------:R-:W-:Y:S02]  /*0510*/  SGXT.U32 R12, R12, 0x5 ;  /* 0x000000050c0c781a */ /* 0x000fe40000000000 */
[----:B------:R-:W-:Y:S01]  /*0520*/  SEL R2, R6, R2, !P0 ;  /* 0x0000000206027207 */ /* 0x000fe20004000000 */
[----:B------:R-:W-:Y:S01]  /*0530*/  @!P1 IMAD.IADD R3, R3, 0x1, -R8 ;  /* 0x0000000103039824 */ /* 0x000fe200078e0a08 */
[----:B------:R-:W-:-:S02]  /*0540*/  LOP3.LUT R91, R92, 0x7fffffc, RZ, 0xc0, !PT ;  /* 0x07fffffc5c5b7812 */ /* 0x000fc400078ec0ff */
[----:B------:R-:W-:Y:S01]  /*0550*/  SHF.R.S32.HI R8, RZ, 0x19, R2 ;  /* 0x00000019ff087819 */ /* 0x000fe20000011402 */
[----:B------:R-:W-:Y:S02]  /*0560*/  IMAD.SHL.U32 R2, R2, 0x40, RZ ;  /* 0x0000004002027824 */ /* 0x000fe400078e00ff */
[----:B------:R-:W-:Y:S01]  /*0570*/  @!P2 IMAD.MOV R3, RZ, RZ, -R3 ;  /* 0x000000ffff03a224 */ /* 0x000fe200078e0a03 */
[----:B------:R-:W-:Y:S02]  /*0580*/  SGXT R8, R8, 0x1 ;  /* 0x000000010808781a */ /* 0x000fe40000000200 */
[----:B------:R-:W-:Y:S02]  /*0590*/  LOP3.LUT R5, R2, R12, RZ, 0xfc, !PT ;  /* 0x0000000c02057212 */ /* 0x000fe400078efcff */
[----:B------:R-:W-:Y:S02]  /*05a0*/  LOP3.LUT R7, R2, 0x20, R12, 0xfe, !PT ;  /* 0x0000002002077812 */ /* 0x000fe400078efe0c */
[----:B------:R-:W-:-:S02]  /*05b0*/  LEA.HI R9, R8, R5, RZ, 0x6 ;  /* 0x0000000508097211 */ /* 0x000fc400078f30ff */
[----:B------:R-:W-:Y:S02]  /*05c0*/  SEL R3, R6, R3, !P0 ;  /* 0x0000000306037207 */ /* 0x000fe40004000000 */
[----:B------:R-:W-:Y:S02]  /*05d0*/  LOP3.LUT R6, R9, 0x3fffc0, RZ, 0xc0, !PT ;  /* 0x003fffc009067812 */ /* 0x000fe400078ec0ff */
[----:B------:R-:W-:Y:S01]  /*05e0*/  LEA.HI R8, R8, R7, RZ, 0x6 ;  /* 0x0000000708087211 */ /* 0x000fe200078f30ff */
[----:B------:R-:W-:Y:S01]  /*05f0*/  IMAD.IADD R3, R4, 0x1, R3 ;  /* 0x0000000104037824 */ /* 0x000fe200078e0203 */
[----:B------:R-:W-:Y:S01]  /*0600*/  LOP3.LUT R4, R12, 0x20, RZ, 0xfc, !PT ;  /* 0x000000200c047812 */ /* 0x000fe200078efcff */
[----:B------:R-:W-:Y:S01]  /*0610*/  IMAD.IADD R20, R5, 0x1, -R6 ;  /* 0x0000000105147824 */ /* 0x000fe200078e0a06 */
[----:B------:R-:W-:Y:S01]  /*0620*/  LOP3.LUT R8, R8, 0x3fffc0, RZ, 0xc0, !PT ;  /* 0x003fffc008087812 */ /* 0x000fe200078ec0ff */
[----:B------:R-:W-:Y:S01]  /*0630*/  IMAD.SHL.U32 R5, R0, 0x8, RZ ;  /* 0x0000000800057824 */ /* 0x000fe200078e00ff */
[----:B------:R-:W-:Y:S01]  /*0640*/  SHF.R.S32.HI R15, RZ, 0x18, R3 ;  /* 0x00000018ff0f7819 */ /* 0x000fe20000011403 */
[----:B------:R-:W-:Y:S01]  /*0650*/  IMAD.SHL.U32 R3, R3, 0x80, RZ ;  /* 0x0000008003037824 */ /* 0x000fe200078e00ff */
[----:B------:R-:W-:Y:S01]  /*0660*/  LOP3.LUT R6, R12, 0x40, RZ, 0xfc, !PT ;  /* 0x000000400c067812 */ /* 0x000fe200078efcff */
[----:B------:R-:W-:Y:S01]  /*0670*/  IMAD.IADD R22, R7, 0x1, -R8 ;  /* 0x0000000107167824 */ /* 0x000fe200078e0a08 */
[----:B------:R-:W-:-:S02]  /*0680*/  LOP3.LUT R13, R5, 0x18, R0, 0x48, !PT ;  /* 0x00000018050d7812 */ /* 0x000fc400078e4800 */
[----:B------:R-:W-:Y:S02]  /*0690*/  LOP3.LUT R7, R12, 0x60, RZ, 0xfc, !PT ;  /* 0x000000600c077812 */ /* 0x000fe400078efcff */
[----:B------:R-:W-:Y:S01]  /*06a0*/  SGXT R15, R15, 0x1 ;  /* 0x000000010f0f781a */ /* 0x000fe20000000200 */
[--C-:B------:R-:W-:Y:S01]  /*06b0*/  IMAD R4, R4, 0x20, R13.reuse ;  /* 0x0000002004047824 */ /* 0x100fe200078e020d */
[----:B------:R-:W-:Y:S01]  /*06c0*/  LOP3.LUT R9, R3, R12, RZ, 0xfc, !PT ;  /* 0x0000000c03097212 */ /* 0x000fe200078efcff */
[--C-:B------:R-:W-:Y:S01]  /*06d0*/  IMAD R6, R6, 0x20, R13.reuse ;  /* 0x0000002006067824 */ /* 0x100fe200078e020d */
[----:B------:R-:W-:Y:S01]  /*06e0*/  LOP3.LUT R14, R3, 0x40, R12, 0xfe, !PT ;  /* 0x00000040030e7812 */ /* 0x000fe200078efe0c */
[--C-:B------:R-:W-:Y:S01]  /*06f0*/  IMAD R7, R7, 0x20, R13.reuse ;  /* 0x0000002007077824 */ /* 0x100fe200078e020d */
[----:B------:R-:W-:Y:S01]  /*0700*/  LEA.HI R16, R15, R9, RZ, 0xc ;  /* 0x000000090f107211 */ /* 0x000fe200078f60ff */
[----:B------:R-:W-:Y:S01]  /*0710*/  IMAD R8, R12, 0x20, R13 ;  /* 0x000000200c087824 */ /* 0x000fe200078e020d */
[----:B------:R-:W-:-:S02]  /*0720*/  LOP3.LUT R13, R3, 0x20, R12, 0xfe, !PT ;  /* 0x00000020030d7812 */ /* 0x000fc400078efe0c */
[----:B------:R-:W-:Y:S02]  /*0730*/  LOP3.LUT R12, R3, 0x60, R12, 0xfe, !PT ;  /* 0x00000060030c7812 */ /* 0x000fe400078efe0c */
[C---:B------:R-:W-:Y:S02]  /*0740*/  LEA.HI R17, R15.reuse, R13, RZ, 0xc ;  /* 0x0000000d0f117211 */ /* 0x040fe400078f60ff */
[----:B------:R-:W-:Y:S02]  /*0750*/  LOP3.LUT R16, R16, 0x3ff000, RZ, 0xc0, !PT ;  /* 0x003ff00010107812 */ /* 0x000fe400078ec0ff */
[C---:B------:R-:W-:Y:S02]  /*0760*/  LEA.HI R19, R15.reuse, R14, RZ, 0xc ;  /* 0x0000000e0f137211 */ /* 0x040fe400078f60ff */
[----:B------:R-:W-:Y:S01]  /*0770*/  LEA.HI R15, R15, R12, RZ, 0xc ;  /* 0x0000000c0f0f7211 */ /* 0x000fe200078f60ff */
[----:B------:R-:W-:Y:S01]  /*0780*/  IMAD.IADD R16, R9, 0x1, -R16 ;  /* 0x0000000109107824 */ /* 0x000fe200078e0a10 */
[----:B------:R-:W-:-:S02]  /*0790*/  LOP3.LUT R18, R17, 0x3ff000, RZ, 0xc0, !PT ;  /* 0x003ff00011127812 */ /* 0x000fc400078ec0ff */
[----:B------:R-:W-:Y:S02]  /*07a0*/  LOP3.LUT R19, R19, 0x3ff000, RZ, 0xc0, !PT ;  /* 0x003ff00013137812 */ /* 0x000fe400078ec0ff */
[----:B------:R-:W-:Y:S01]  /*07b0*/  LOP3.LUT R15, R15, 0x3ff000, RZ, 0xc0, !PT ;  /* 0x003ff0000f0f7812 */ /* 0x000fe200078ec0ff */
[----:B------:R-:W-:Y:S01]  /*07c0*/  IMAD.IADD R18, R13, 0x1, -R18 ;  /* 0x000000010d127824 */ /* 0x000fe200078e0a12 */
[----:B------:R-:W-:Y:S01]  /*07d0*/  LOP3.LUT R9, R5, 0x18, RZ, 0xc0, !PT ;  /* 0x0000001805097812 */ /* 0x000fe200078ec0ff */
[----:B------:R-:W-:Y:S01]  /*07e0*/  IMAD.IADD R14, R14, 0x1, -R19 ;  /* 0x000000010e0e7824 */ /* 0x000fe200078e0a13 */
[----:B------:R-:W-:Y:S01]  /*07f0*/  LEA R31, R8, UR18, 0x1 ;  /* 0x00000012081f7c11 */ /* 0x000fe2000f8e08ff */
[----:B------:R-:W-:Y:S01]  /*0800*/  IMAD.IADD R12, R12, 0x1, -R15 ;  /* 0x000000010c0c7824 */ /* 0x000fe200078e0a0f */
[----:B------:R-:W-:Y:S01]  /*0810*/  LEA R33, R4, UR18, 0x1 ;  /* 0x0000001204217c11 */ /* 0x000fe2000f8e08ff */
[--C-:B------:R-:W-:Y:S01]  /*0820*/  IMAD R15, R16, 0xc00, R9.reuse ;  /* 0x00000c00100f7824 */ /* 0x100fe200078e0209 */
[----:B------:R-:W-:Y:S01]  /*0830*/  LEA R35, R6, UR18, 0x1 ;  /* 0x0000001206237c11 */ /* 0x000fe2000f8e08ff */
[--C-:B------:R-:W-:Y:S01]  /*0840*/  IMAD R17, R18, 0xc00, R9.reuse ;  /* 0x00000c0012117824 */ /* 0x100fe200078e0209 */
[----:B------:R-:W-:Y:S01]  /*0850*/  LEA R37, R7, UR18, 0x1 ;  /* 0x0000001207257c11 */ /* 0x000fe2000f8e08ff */
[----:B------:R-:W-:-:S02]  /*0860*/  IMAD R27, R20, 0xc00, R9 ;  /* 0x00000c00141b7824 */ /* 0x000fc400078e0209 */
[--C-:B------:R-:W-:Y:S02]  /*0870*/  IMAD R29, R22, 0xc00, R9.reuse ;  /* 0x00000c00161d7824 */ /* 0x100fe400078e0209 */
[--C-:B------:R-:W-:Y:S02]  /*0880*/  IMAD R19, R14, 0xc00, R9.reuse ;  /* 0x00000c000e137824 */ /* 0x100fe400078e0209 */
[----:B------:R-:W-:Y:S02]  /*0890*/  IMAD R9, R12, 0xc00, R9 ;  /* 0x00000c000c097824 */ /* 0x000fe400078e0209 */
[----:B----4-:R-:W-:-:S04]  /*08a0*/  IMAD.WIDE R14, R15, 0x2, R24 ;  /* 0x000000020f0e7825 */ /* 0x010fc800078e0218 */
[--C-:B------:R-:W-:Y:S01]  /*08b0*/  IMAD.WIDE R16, R17, 0x2, R24.reuse ;  /* 0x0000000211107825 */ /* 0x100fe200078e0218 */
[----:B------:R-:W-:Y:S01]  /*08c0*/  @!PT LDS RZ, [RZ] ;  /* 0x00000000fffff984 */ /* 0x000fe20000000800 */
[----:B------:R-:W-:Y:S01]  /*08d0*/  @!PT LDS RZ, [RZ] ;  /* 0x00000000fffff984 */ /* 0x000fe20000000800 */
[----:B------:R-:W-:Y:S01]  /*08e0*/  @!PT LDS RZ, [RZ] ;  /* 0x00000000fffff984 */ /* 0x000fe20000000800 */
[----:B------:R-:W-:Y:S03]  /*08f0*/  LDGSTS.E.BYPASS.128 [R31], desc[UR22][R14.64] ;  /* 0x000000000e1f7fae */ /* 0x000fe6000b901c56 */
[--C-:B------:R-:W-:Y:S01]  /*0900*/  IMAD.WIDE R18, R19, 0x2, R24.reuse ;  /* 0x0000000213127825 */ /* 0x100fe200078e0218 */
[----:B------:R-:W-:Y:S03]  /*0910*/  LDGSTS.E.BYPASS.128 [R33], desc[UR22][R16.64] ;  /* 0x0000000010217fae */ /* 0x000fe6000b901c56 */
[----:B------:R-:W-:Y:S01]  /*0920*/  IMAD.WIDE R24, R9, 0x2, R24 ;  /* 0x0000000209187825 */ /* 0x000fe200078e0218 */
[----:B------:R-:W-:Y:S01]  /*0930*/  LDGSTS.E.BYPASS.128 [R35], desc[UR22][R18.64] ;  /* 0x0000000012237fae */ /* 0x000fe2000b901c56 */
[----:B------:R-:W-:-:S02]  /*0940*/  IADD3 R9, P1, R14, 0x80, RZ ;  /* 0x000000800e097810 */ /* 0x000fc40007f3e0ff */
[--C-:B---3--:R-:W-:Y:S01]  /*0950*/  IMAD.WIDE R26, R27, 0x2, R10.reuse ;  /* 0x000000021b1a7825 */ /* 0x108fe200078e020a */
[----:B------:R-:W-:Y:S03]  /*0960*/  LDGSTS.E.BYPASS.128 [R37], desc[UR22][R24.64] ;  /* 0x0000000018257fae */ /* 0x000fe6000b901c56 */
[----:B------:R-:W-:Y:S01]  /*0970*/  IMAD.WIDE R28, R29, 0x2, R10 ;  /* 0x000000021d1c7825 */ /* 0x000fe200078e020a */
[----:B------:R-:W0:Y:S01]  /*0980*/  LDGDEPBAR ;  /* 0x00000000000079af */ /* 0x000e220000000000 */
[----:B------:R-:W-:Y:S02]  /*0990*/  IADD3 R10, P0, R16, 0x80, RZ ;  /* 0x00000080100a7810 */ /* 0x000fe40007f1e0ff */
[----:B------:R-:W-:Y:S01]  /*09a0*/  IMAD.X R11, RZ, RZ, R15, P1 ;  /* 0x000000ffff0b7224 */ /* 0x000fe200008e060f */
[----:B------:R-:W-:Y:S01]  /*09b0*/  LDGSTS.E.BYPASS.128 [R31+0x6000], desc[UR22][R26.64] ;  /* 0x060000001a1f7fae */ /* 0x000fe2000b901c56 */
[----:B------:R-:W-:Y:S01]  /*09c0*/  IADD3 R12, P1, R18, 0x80, RZ ;  /* 0x00000080120c7810 */ /* 0x000fe20007f3e0ff */
[----:B------:R-:W-:Y:S01]  /*09d0*/  IMAD.X R13, RZ, RZ, R17, P0 ;  /* 0x000000ffff0d7224 */ /* 0x000fe200000e0611 */
[----:B------:R-:W-:Y:S01]  /*09e0*/  IADD3 R20, P0, R24, 0x80, RZ ;  /* 0x0000008018147810 */ /* 0x000fe20007f1e0ff */
[----:B------:R-:W-:Y:S02]  /*09f0*/  LDGSTS.E.BYPASS.128 [R33+0x6000], desc[UR22][R28.64] ;  /* 0x060000001c217fae */ /* 0x000fe4000b901c56 */
[----:B------:R-:W-:Y:S01]  /*0a00*/  IMAD.X R21, RZ, RZ, R19, P1 ;  /* 0x000000ffff157224 */ /* 0x000fe200008e0613 */
[----:B------:R-:W-:Y:S01]  /*0a10*/  IADD3 R22, P1, R26, 0x80, RZ ;  /* 0x000000801a167810 */ /* 0x000fe20007f3e0ff */
[----:B------:R-:W0:Y:S01]  /*0a20*/  LDGDEPBAR ;  /* 0x00000000000079af */ /* 0x000e220000000000 */
[----:B------:R-:W-:Y:S01]  /*0a30*/  IMAD.X R23, RZ, RZ, R25, P0 ;  /* 0x000000ffff177224 */ /* 0x000fe200000e0619 */
[----:B------:R-:W-:Y:S01]  /*0a40*/  BAR.SYNC.DEFER_BLOCKING 0x0 ;  /* 0x0000000000007b1d */ /* 0x000fe20000010000 */
[----:B------:R-:W-:Y:S01]  /*0a50*/  IADD3 R88, P0, R28, 0x80, RZ ;  /* 0x000000801c587810 */ /* 0x000fe20007f1e0ff */
[----:B------:R-:W-:-:S04]  /*0a60*/  IMAD.X R89, RZ, RZ, R27, P1 ;  /* 0x000000ffff597224 */ /* 0x000fc800008e061b */
[----:B------:R-:W-:Y:S01]  /*0a70*/  IMAD.X R90, RZ, RZ, R29, P0 ;  /* 0x000000ffff5a7224 */ /* 0x000fe200000e061d */
[----:B------:R-:W-:Y:S01]  /*0a80*/  @!PT LDS RZ, [RZ] ;  /* 0x00000000fffff984 */ /* 0x000fe20000000800 */
[----:B------:R-:W-:Y:S01]  /*0a90*/  @!PT LDS RZ, [RZ] ;  /* 0x00000000fffff984 */ /* 0x000fe20000000800 */
[----:B------:R-:W-:Y:S01]  /*0aa0*/  @!PT LDS RZ, [RZ] ;  /* 0x00000000fffff984 */ /* 0x000fe20000000800 */
[----:B------:R-:W-:Y:S04]  /*0ab0*/  LDGSTS.E.BYPASS.128 [R31+0x2000], desc[UR22][R14.64+0x40] ;  /* 0x020000400e1f7fae */ /* 0x000fe8000b901c56 */
[----:B------:R-:W-:Y:S04]  /*0ac0*/  LDGSTS.E.BYPASS.128 [R33+0x2000], desc[UR22][R16.64+0x40] ;  /* 0x0200004010217fae */ /* 0x000fe8000b901c56 */
[----:B------:R2:W-:Y:S04]  /*0ad0*/  LDGSTS.E.BYPASS.128 [R35+0x2000], desc[UR22][R18.64+0x40] ;  /* 0x0200004012237fae */ /* 0x0005e8000b901c56 */
[----:B------:R3:W-:Y:S04]  /*0ae0*/  LDGSTS.E.BYPASS.128 [R37+0x2000], desc[UR22][R24.64+0x40] ;  /* 0x0200004018257fae */ /* 0x0007e8000b901c56 */
[----:B------:R-:W0:Y:S04]  /*0af0*/  LDGDEPBAR ;  /* 0x00000000000079af */ /* 0x000e280000000000 */
[----:B------:R4:W-:Y:S01]  /*0b00*/  LDGSTS.E.BYPASS.128 [R31+0x7000], desc[UR22][R26.64+0x40] ;  /* 0x070000401a1f7fae */ /* 0x0009e2000b901c56 */
[----:B--2---:R-:W-:-:S03]  /*0b10*/  CS2R R34, SRZ ;  /* 0x0000000000227805 */ /* 0x004fc6000001ff00 */
[----:B------:R2:W-:Y:S01]  /*0b20*/  LDGSTS.E.BYPASS.128 [R33+0x7000], desc[UR22][R28.64+0x40] ;  /* 0x070000401c217fae */ /* 0x0005e2000b901c56 */
[----:B---3--:R-:W-:Y:S02]  /*0b30*/  CS2R R24, SRZ ;  /* 0x0000000000187805 */ /* 0x008fe4000001ff00 */
[----:B------:R-:W-:Y:S01]  /*0b40*/  CS2R R36, SRZ ;  /* 0x0000000000247805 */ /* 0x000fe2000001ff00 */
[----:B------:R-:W0:Y:S01]  /*0b50*/  LDGDEPBAR ;  /* 0x00000000000079af */ /* 0x000e220000000000 */
[----:B-1--4-:R-:W-:Y:S02]  /*0b60*/  CS2R R26, SRZ ;  /* 0x00000000001a7805 */ /* 0x012fe4000001ff00 */
[----:B------:R-:W-:Y:S02]  /*0b70*/  CS2R R30, SRZ ;  /* 0x00000000001e7805 */ /* 0x000fe4000001ff00 */
[----:B--2---:R-:W-:Y:S02]  /*0b80*/  CS2R R28, SRZ ;  /* 0x00000000001c7805 */ /* 0x004fe4000001ff00 */
[----:B------:R-:W-:-:S07]  /*0b90*/  CS2R R32, SRZ ;  /* 0x0000000000207805 */ /* 0x000fce000001ff00 */
.L_x_0:
[----:B------:R-:W1:Y:S01]  /*0ba0*/  SHFL.IDX PT, R14, R91, RZ, 0x1f ;  /* 0x00001fff5b0e7589 */ /* 0x000e6200000e0000 */
[----:B------:R-:W-:Y:S01]  /*0bb0*/  UIADD3 UR6, UR6, 0x1, URZ ;  /* 0x0000000106067890 */ /* 0x000fe2000fffe03f */
[----:B------:R-:W-:-:S04]  /*0bc0*/  DEPBAR.LE SB0, 0x2 ;  /* 0x000080800000791a */ /* 0x000fc80000000000 */
[----:B------:R-:W-:Y:S01]  /*0bd0*/  UISETP.GE.AND UP0, UPT, UR6, 0x3, UPT ;  /* 0x000000030600788c */ /* 0x000fe2000bf06270 */
[----:B------:R-:W-:Y:S01]  /*0be0*/  BAR.SYNC.DEFER_BLOCKING 0x0 ;  /* 0x0000000000007b1d */ /* 0x000fe20000010000 */
[----:B------:R-:W-:Y:S01]  /*0bf0*/  UIADD3 UR19, UR19, 0x1, URZ ;  /* 0x0000000113137890 */ /* 0x000fe2000fffe03f */
[----:B------:R-:W-:Y:S01]  /*0c00*/  VIADD R93, R93, 0x20 ;  /* 0x000000205d5d7836 */ /* 0x000fe20000000000 */
[----:B------:R-:W-:-:S03]  /*0c10*/  USEL UR20, UR6, URZ, !UP0 ;  /* 0x0000003f06147287 */ /* 0x000fc6000c000000 */
[----:B------:R-:W-:Y:S01]  /*0c20*/  UMOV UR11, 0x80000020 ;  /* 0x80000020000b7882 */ /* 0x000fe20000000000 */
[----:B------:R-:W-:Y:S01]  /*0c30*/  ULEA UR6, UR20, UR18, 0xd ;  /* 0x0000001214067291 */ /* 0x000fe2000f8e683f */
[----:B------:R-:W-:Y:S01]  /*0c40*/  ISETP.GE.U32.AND P0, PT, R93, 0xbc0, PT ;  /* 0x00000bc05d00780c */ /* 0x000fe20003f06070 */
[----:B------:R-:W-:Y:S01]  /*0c50*/  UMOV UR12, 0x2000002 ;  /* 0x02000002000c7882 */ /* 0x000fe20000000000 */
[----:B------:R-:W-:Y:S01]  /*0c60*/  UMOV UR13, 0x80000020 ;  /* 0x80000020000d7882 */ /* 0x000fe20000000000 */
[----:B------:R-:W-:Y:S02]  /*0c70*/  USHF.R.U32.HI UR8, URZ, 0x4, UR6 ;  /* 0x000000043f087899 */ /* 0x000fe40008011606 */
[----:B------:R-:W-:Y:S02]  /*0c80*/  ULEA UR6, UR20, UR21, 0xc ;  /* 0x0000001514067291 */ /* 0x000fe4000f8e603f */
[----:B------:R-:W-:Y:S01]  /*0c90*/  ULOP3.LUT UR8, UR8, 0x3fff, URZ, 0xc0, !UPT ;  /* 0x00003fff08087892 */ /* 0x000fe2000f8ec03f */
[----:B-1----:R-:W-:Y:S01]  /*0ca0*/  R2UR UR7, R14 ;  /* 0x000000000e0772ca */ /* 0x002fe200000e0000 */
[----:B------:R-:W-:Y:S01]  /*0cb0*/  USHF.R.U32.HI UR6, URZ, 0x4, UR6 ;  /* 0x000000043f067899 */ /* 0x000fe20008011606 */
[----:B------:R-:W-:Y:S01]  /*0cc0*/  IADD3 R14, P1, R9, UR4, RZ ;  /* 0x00000004090e7c10 */ /* 0x000fe2000ff3e0ff */
[----:B------:R-:W-:Y:S01]  /*0cd0*/  UMOV UR14, 0x1000002 ;  /* 0x01000002000e7882 */ /* 0x000fe20000000000 */
[----:B------:R-:W-:Y:S01]  /*0ce0*/  UMOV UR15, 0x80000020 ;  /* 0x80000020000f7882 */ /* 0x000fe20000000000 */
[----:B------:R-:W-:Y:S01]  /*0cf0*/  ULOP3.LUT UR6, UR6, 0x3fff, URZ, 0xc0, !UPT ;  /* 0x00003fff06067892 */ /* 0x000fe2000f8ec03f */
[----:B------:R-:W-:Y:S01]  /*0d00*/  IADD3.X R15, R11, UR5, RZ, P1, !PT ;  /* 0x000000050b0f7c10 */ /* 0x000fe20008ffe4ff */
[----:B------:R-:W-:Y:S01]  /*0d10*/  WARPGROUP.ARRIVE ;  /* 0x00000000000079c5 */ /* 0x000fe20000000000 */
[----:B------:R-:W-:Y:S01]  /*0d20*/  IADD3 R16, P1, R10, UR4, RZ ;  /* 0x000000040a107c10 */ /* 0x000fe2000ff3e0ff */
[----:B------:R-:W-:-:S04]  /*0d30*/  ULOP3.LUT UR10, UR6, 0x1000000, URZ, 0xfc, !UPT ;  /* 0x01000000060a7892 */ /* 0x000fc8000f8efc3f */
[----:B------:R-:W-:-:S04]  /*0d40*/  USHF.L.U32 UR7, UR7, 0x6, URZ ;  /* 0x0000000607077899 */ /* 0x000fc8000800063f */
[----:B------:R-:W-:-:S04]  /*0d50*/  ULOP3.LUT UR7, UR7, 0xc0, URZ, 0xc0, !UPT ;  /* 0x000000c007077892 */ /* 0x000fc8000f8ec03f */
[----:B------:R-:W-:-:S03]  /*0d60*/  UIADD3 UR16, UP0, UR7, UR8, URZ ;  /* 0x0000000807107290 */ /* 0x000fc6000ff1e03f */
[----:B------:R-:W-:Y:S01]  /*0d70*/  UMOV UR7, URZ ;  /* 0x0000003f00077c82 */ /* 0x000fe20008000000 */
[----:B------:R-:W-:Y:S02]  /*0d80*/  UIADD3.X UR17, URZ, URZ, URZ, UP0, !UPT ;  /* 0x0000003f3f117290 */ /* 0x000fe400087fe43f */
[----:B------:R-:W-:Y:S02]  /*0d90*/  ULOP3.LUT UR8, UR16, 0x2000000, URZ, 0xfc, !UPT ;  /* 0x0200000010087892 */ /* 0x000fe4000f8efc3f */
[----:B------:R-:W-:Y:S02]  /*0da0*/  ULOP3.LUT UR9, UR17, 0x80000020, URZ, 0xfc, !UPT ;  /* 0x8000002011097892 */ /* 0x000fe4000f8efc3f */
[----:B------:R-:W-:Y:S02]  /*0db0*/  UIADD3.64 UR14, UR6, UR14, URZ ;  /* 0x0000000e060e7297 */ /* 0x000fe4000fffe03f */
[----:B------:R-:W-:Y:S02]  /*0dc0*/  UIADD3.64 UR12, UR16, UR12, URZ ;  /* 0x0000000c100c7297 */ /* 0x000fe4000fffe03f */
[----:B------:R-:W-:-:S03]  /*0dd0*/  UISETP.GE.AND UP0, UPT, UR19, 0x3, UPT ;  /* 0x000000031300788c */ /* 0x000fc6000bf06270 */
[----:B------:R-:W-:Y:S01]  /*0de0*/  HGMMA.64x64x16.F32.BF16 R56, gdesc[UR8], R56 ;  /* 0x00e00000083879f0 */ /* 0x000fe20008701838 */
[----:B------:R-:W-:Y:S01]  /*0df0*/  UMOV UR8, 0x2000100 ;  /* 0x0200010000087882 */ /* 0x000fe20000000000 */
[----:B------:R-:W-:Y:S01]  /*0e00*/  UMOV UR9, 0x80000020 ;  /* 0x8000002000097882 */ /* 0x000fe20000000000 */
[----:B------:R-:W-:Y:S02]  /*0e10*/  USEL UR19, UR19, URZ, !UP0 ;  /* 0x0000003f13137287 */ /* 0x000fe4000c000000 */
[----:B------:R-:W-:Y:S02]  /*0e20*/  UIADD3.64 UR8, UR16, UR8, URZ ;  /* 0x0000000810087297 */ /* 0x000fe4000fffe03f */
[----:B------:R-:W-:-:S06]  /*0e30*/  ULEA UR6, UR19, UR18, 0xd ;  /* 0x0000001213067291 */ /* 0x000fcc000f8e683f */
[----:B------:R-:W-:Y:S02]  /*0e40*/  LEA R17, R8, UR6, 0x1 ;  /* 0x0000000608117c11 */ /* 0x000fe4000f8e08ff */
[----:B------:R-:W-:Y:S01]  /*0e50*/  LEA R19, R4, UR6, 0x1 ;  /* 0x0000000604137c11 */ /* 0x000fe2000f8e08ff */
[----:B------:R-:W-:Y:S04]  /*0e60*/  HGMMA.64x64x16.F32.BF16 R56, gdesc[UR12], R56 ;  /* 0x00e000000c3879f0 */ /* 0x000fe80008701838 */
[----:B------:R-:W-:Y:S01]  /*0e70*/  HGMMA.64x64x16.F32.BF16 R24, gdesc[UR8], R24 ;  /* 0x00e00000081879f0 */ /* 0x000fe20008701818 */
[----:B------:R-:W-:Y:S01]  /*0e80*/  UMOV UR12, 0x2000102 ;  /* 0x02000102000c7882 */ /* 0x000fe20000000000 */
[----:B------:R-:W-:Y:S02]  /*0e90*/  UMOV UR13, 0x80000020 ;  /* 0x80000020000d7882 */ /* 0x000fe40000000000 */
[----:B------:R-:W-:-:S09]  /*0ea0*/  UIADD3.64 UR12, UR16, UR12, URZ ;  /* 0x0000000c100c7297 */ /* 0x000fd2000fffe03f */
[----:B------:R-:W-:Y:S03]  /*0eb0*/  HGMMA.64x64x16.F32.BF16 R24, gdesc[UR12], R24, gsb0 ;  /* 0x00e000000c1879f0 */ /* 0x000fe60008001818 */
[----:B------:R-:W-:Y:S02]  /*0ec0*/  WARPGROUP.DEPBAR.LE gsb0, 0x1 ;  /* 0x00008000000079c5 */ /* 0x000fe40000010100 */
[----:B------:R-:W-:Y:S06]  /*0ed0*/  BAR.SYNC.DEFER_BLOCKING 0x0 ;  /* 0x0000000000007b1d */ /* 0x000fec0000010000 */
[----:B------:R-:W-:Y:S01]  /*0ee0*/  @!PT LDS RZ, [RZ] ;  /* 0x00000000fffff984 */ /* 0x000fe20000000800 */
[----:B------:R-:W-:Y:S01]  /*0ef0*/  @!PT LDS RZ, [RZ] ;  /* 0x00000000fffff984 */ /* 0x000fe20000000800 */
[----:B------:R-:W-:Y:S01]  /*0f00*/  @!PT LDS RZ, [RZ] ;  /* 0x00000000fffff984 */ /* 0x000fe20000000800 */
[----:B------:R1:W-:Y:S02]  /*0f10*/  LDGSTS.E.BYPASS.128 [R17], desc[UR22][R14.64], !P0 ;  /* 0x000000000e117fae */ /* 0x0003e4000c101c56 */
[----:B-1----:R-:W-:-:S02]  /*0f20*/  IADD3.X R17, R13, UR5, RZ, P1, !PT ;  /* 0x000000050d117c10 */ /* 0x002fc40008ffe4ff */
[----:B------:R-:W-:Y:S02]  /*0f30*/  IADD3 R18, P1, R12, UR4, RZ ;  /* 0x000000040c127c10 */ /* 0x000fe4000ff3e0ff */
[----:B------:R-:W-:Y:S01]  /*0f40*/  LEA R15, R6, UR6, 0x1 ;  /* 0x00000006060f7c11 */ /* 0x000fe2000f8e08ff */
[----:B------:R1:W-:Y:S02]  /*0f50*/  LDGSTS.E.BYPASS.128 [R19], desc[UR22][R16.64], !P0 ;  /* 0x0000000010137fae */ /* 0x0003e4000c101c56 */
[----:B-1----:R-:W-:Y:S02]  /*0f60*/  IADD3.X R19, R21, UR5, RZ, P1, !PT ;  /* 0x0000000515137c10 */ /* 0x002fe40008ffe4ff */
[----:B------:R-:W-:Y:S02]  /*0f70*/  IADD3 R14, P1, R20, UR4, RZ ;  /* 0x00000004140e7c10 */ /* 0x000fe4000ff3e0ff */
[----:B------:R-:W-:Y:S01]  /*0f80*/  LEA R17, R7, UR6, 0x1 ;  /* 0x0000000607117c11 */ /* 0x000fe2000f8e08ff */
[----:B------:R1:W-:Y:S01]  /*0f90*/  LDGSTS.E.BYPASS.128 [R15], desc[UR22][R18.64], !P0 ;  /* 0x00000000120f7fae */ /* 0x0003e2000c101c56 */
[----:B------:R-:W-:Y:S01]  /*0fa0*/  ULEA UR6, UR19, UR21, 0xc ;  /* 0x0000001513067291 */ /* 0x000fe2000f8e603f */
[----:B-1----:R-:W-:-:S02]  /*0fb0*/  IADD3.X R15, R23, UR5, RZ, P1, !PT ;  /* 0x00000005170f7c10 */ /* 0x002fc40008ffe4ff */
[----:B------:R-:W-:-:S03]  /*0fc0*/  IADD3 R16, P1, R22, UR4, RZ ;  /* 0x0000000416107c10 */ /* 0x000fc6000ff3e0ff */
[----:B------:R1:W-:Y:S04]  /*0fd0*/  LDGSTS.E.BYPASS.128 [R17], desc[UR22][R14.64], !P0 ;  /* 0x000000000e117fae */ /* 0x0003e8000c101c56 */
[----:B------:R-:W0:Y:S01]  /*0fe0*/  LDGDEPBAR ;  /* 0x00000000000079af */ /* 0x000e220000000000 */
[----:B-1----:R-:W-:Y:S02]  /*0ff0*/  IADD3.X R17, R89, UR5, RZ, P1, !PT ;  /* 0x0000000559117c10 */ /* 0x002fe40008ffe4ff */
[----:B------:R-:W-:Y:S01]  /*1000*/  IADD3 R18, P1, R88, UR4, RZ ;  /* 0x0000000458127c10 */ /* 0x000fe2000ff3e0ff */
[----:B------:R-:W-:Y:S01]  /*1010*/  UIADD3 UR4, UP0, UR4, 0x40, URZ ;  /* 0x0000004004047890 */ /* 0x000fe2000ff1e03f */
[----:B------:R-:W-:Y:S02]  /*1020*/  LEA R14, R8, UR6, 0x1 ;  /* 0x00000006080e7c11 */ /* 0x000fe4000f8e08ff */
[----:B------:R-:W-:Y:S01]  /*1030*/  IADD3.X R19, R90, UR5, RZ, P1, !PT ;  /* 0x000000055a137c10 */ /* 0x000fe20008ffe4ff */
[----:B------:R-:W-:Y:S01]  /*1040*/  UIADD3.X UR5, URZ, UR5, URZ, UP0, !UPT ;  /* 0x000000053f057290 */ /* 0x000fe200087fe43f */
[----:B------:R-:W-:Y:S01]  /*1050*/  LEA R15, R4, UR6, 0x1 ;  /* 0x00000006040f7c11 */ /* 0x000fe2000f8e08ff */
[----:B------:R1:W-:Y:S01]  /*1060*/  LDGSTS.E.BYPASS.128 [R14], desc[UR22][R16.64], !P0 ;  /* 0x00000000100e7fae */ /* 0x0003e2000c101c56 */
[----:B------:R-:W-:-:S03]  /*1070*/  UMOV UR6, UR20 ;  /* 0x0000001400067c82 */ /* 0x000fc60008000000 */
[----:B------:R1:W-:Y:S01]  /*1080*/  LDGSTS.E.BYPASS.128 [R15], desc[UR22][R18.64], !P0 ;  /* 0x00000000120f7fae */ /* 0x0003e2000c101c56 */
[----:B------:R-:W-:-:S03]  /*1090*/  ISETP.GE.U32.AND P0, PT, R93, 0xbe0, PT ;  /* 0x00000be05d00780c */ /* 0x000fc60003f06070 */
[----:B------:R-:W0:Y:S10]  /*10a0*/  LDGDEPBAR ;  /* 0x00000000000079af */ /* 0x000e340000000000 */
[----:B-1----:R-:W-:Y:S05]  /*10b0*/  @!P0 BRA `(.L_x_0) ;  /* 0xfffffff800b88947 */ /* 0x002fea000383ffff */
[----:B------:R-:W-:Y:S01]  /*10c0*/  LOP3.LUT R92, R92, 0x3, RZ, 0xc0, !PT ;  /* 0x000000035c5c7812 */ /* 0x000fe200078ec0ff */
[----:B------:R-:W-:Y:S02]  /*10d0*/  WARPGROUP.DEPBAR.LE gsb0, 0x0 ;  /* 0x00008000000079c5 */ /* 0x000fe40000010000 */
[----:B------:R-:W-:-:S04]  /*10e0*/  DEPBAR.LE SB0, 0x0 ;  /* 0x000080000000791a */ /* 0x000fc80000000000 */
[--C-:B------:R-:W-:Y:S01]  /*10f0*/  SHF.R.U32.HI R4, RZ, 0x2, R0.reuse ;  /* 0x00000002ff047819 */ /* 0x100fe20000011600 */
[----:B------:R-:W-:Y:S01]  /*1100*/  IMAD.SHL.U32 R7, R92, 0x10, RZ ;  /* 0x000000105c077824 */ /* 0x000fe200078e00ff */
[--C-:B------:R-:W-:Y:S01]  /*1110*/  SHF.R.U32.HI R9, RZ, 0x3, R0.reuse ;  /* 0x00000003ff097819 */ /* 0x100fe20000011600 */
[----:B------:R-:W-:Y:S01]  /*1120*/  IMAD.SHL.U32 R6, R0, 0x2, RZ ;  /* 0x0000000200067824 */ /* 0x000fe200078e00ff */
[----:B------:R-:W-:Y:S01]  /*1130*/  SGXT.U32 R4, R4, 0x3 ;  /* 0x000000030404781a */ /* 0x000fe20000000000 */
[----:B------:R-:W-:Y:S01]  /*1140*/  IMAD.SHL.U32 R92, R92, 0x4, RZ ;  /* 0x000000045c5c7824 */ /* 0x000fe200078e00ff */
[----:B------:R-:W-:Y:S02]  /*1150*/  SHF.R.U32.HI R0, RZ, 0x3, R0 ;  /* 0x00000003ff007819 */ /* 0x000fe40000011600 */
[----:B------:R-:W-:Y:S02]  /*1160*/  LOP3.LUT R8, R7, R4, RZ, 0xfc, !PT ;  /* 0x0000000407087212 */ /* 0x000fe400078efcff */
[----:B------:R-:W-:-:S02]  /*1170*/  LOP3.LUT R7, R6, 0x6, RZ, 0xc0, !PT ;  /* 0x0000000606077812 */ /* 0x000fc400078ec0ff */
[----:B------:R-:W-:Y:S02]  /*1180*/  SGXT.U32 R6, R0, 0x4 ;  /* 0x000000040006781a */ /* 0x000fe40000000000 */
[----:B------:R-:W-:Y:S01]  /*1190*/  LOP3.LUT R0, R2, 0x38, R5, 0xf8, !PT ;  /* 0x0000003802007812 */ /* 0x000fe200078ef805 */
[----:B------:R-:W-:Y:S01]  /*11a0*/  IMAD R2, R8, 0x48, R7 ;  /* 0x0000004808027824 */ /* 0x000fe200078e0207 */
[----:B------:R-:W-:Y:S02]  /*11b0*/  SGXT.U32 R9, R9, 0x2 ;  /* 0x000000020909781a */ /* 0x000fe40000000000 */
[----:B------:R-:W-:Y:S02]  /*11c0*/  LOP3.LUT R4, R5, 0x38, RZ, 0xc0, !PT ;  /* 0x0000003805047812 */ /* 0x000fe400078ec0ff */
[----:B------:R-:W-:Y:S01]  /*11d0*/  LEA R2, R2, UR18, 0x2 ;  /* 0x0000001202027c11 */ /* 0x000fe2000f8e10ff */
[----:B------:R-:W-:Y:S01]  /*11e0*/  BAR.SYNC.DEFER_BLOCKING 0x0 ;  /* 0x0000000000007b1d */ /* 0x000fe20000010000 */
[----:B------:R-:W-:-:S02]  /*11f0*/  LOP3.LUT R9, R92, R9, RZ, 0xfc, !PT ;  /* 0x000000095c097212 */ /* 0x000fc400078efcff */
[----:B------:R-:W-:Y:S02]  /*1200*/  LOP3.LUT R3, R6, R3, RZ, 0xfc, !PT ;  /* 0x0000000306037212 */ /* 0x000fe400078efcff */
[----:B------:R-:W-:Y:S01]  /*1210*/  ISETP.GE.AND P0, PT, R0, 0x40, PT ;  /* 0x000000400000780c */ /* 0x000fe20003f06270 */
[----:B------:R-:W-:Y:S02]  /*1220*/  IMAD R4, R9, 0x48, R4 ;  /* 0x0000004809047824 */ /* 0x000fe400078e0204 */
[----:B------:R-:W1:Y:S01]  /*1230*/  LDC.64 R6, c[0x0][0x210] ;  /* 0x00008400ff067b82 */ /* 0x000e620000000a00 */
[----:B------:R-:W-:Y:S02]  /*1240*/  ISETP.LT.AND P1, PT, R3, 0x1000, !P0 ;  /* 0x000010000300780c */ /* 0x000fe40004721270 */
[----:B------:R-:W-:Y:S01]  /*1250*/  LEA R4, R4, UR18, 0x2 ;  /* 0x0000001204047c11 */ /* 0x000fe2000f8e10ff */
[----:B------:R-:W-:Y:S04]  /*1260*/  STS.64 [R2], R56 ;  /* 0x0000003802007388 */ /* 0x000fe80000000a00 */
[----:B------:R-:W-:Y:S04]  /*1270*/  STS.64 [R2+0x900], R58 ;  /* 0x0009003a02007388 */ /* 0x000fe80000000a00 */
[----:B------:R-:W-:Y:S01]  /*1280*/  STS.64 [R2+0x20], R60 ;  /* 0x0000203c02007388 */ /* 0x000fe20000000a00 */
[----:B-1----:R-:W-:-:S03]  /*1290*/  IMAD.WIDE R6, R0, 0x2, R6 ;  /* 0x0000000200067825 */ /* 0x002fc600078e0206 */
[----:B------:R-:W-:Y:S04]  /*12a0*/  STS.64 [R2+0x920], R62 ;  /* 0x0009203e02007388 */ /* 0x000fe80000000a00 */
[----:B------:R-:W-:Y:S04]  /*12b0*/  STS.64 [R2+0x40], R64 ;  /* 0x0000404002007388 */ /* 0x000fe80000000a00 */
[----:B------:R-:W-:Y:S04]  /*12c0*/  STS.64 [R2+0x940], R66 ;  /* 0x0009404202007388 */ /* 0x000fe80000000a00 */
[----:B------:R-:W-:Y:S04]  /*12d0*/  STS.64 [R2+0x60], R68 ;  /* 0x0000604402007388 */ /* 0x000fe80000000a00 */
[----:B------:R-:W-:Y:S04]  /*12e0*/  STS.64 [R2+0x960], R70 ;  /* 0x0009604602007388 */ /* 0x000fe80000000a00 */
[----:B------:R-:W-:Y:S04]  /*12f0*/  STS.64 [R2+0x80], R72 ;  /* 0x0000804802007388 */ /* 0x000fe80000000a00 */
[----:B------:R-:W-:Y:S04]  /*1300*/  STS.64 [R2+0x980], R74 ;  /* 0x0009804a02007388 */ /* 0x000fe80000000a00 */
[----:B------:R1:W-:Y:S04]  /*1310*/  STS.64 [R2+0xa0], R76 ;  /* 0x0000a04c02007388 */ /* 0x0003e80000000a00 */
[----:B------:R2:W-:Y:S04]  /*1320*/  STS.64 [R2+0x9a0], R78 ;  /* 0x0009a04e02007388 */ /* 0x0005e80000000a00 */
[----:B------:R-:W-:Y:S04]  /*1330*/  STS.64 [R2+0xc0], R80 ;  /* 0x0000c05002007388 */ /* 0x000fe80000000a00 */
[----:B------:R-:W-:Y:S01]  /*1340*/  STS.64 [R2+0x9c0], R82 ;  /* 0x0009c05202007388 */ /* 0x000fe20000000a00 */
[----:B-1----:R-:W-:-:S03]  /*1350*/  CS2R R76, SRZ ;  /* 0x00000000004c7805 */ /* 0x002fc6000001ff00 */
[----:B------:R-:W-:Y:S01]  /*1360*/  STS.64 [R2+0xe0], R84 ;  /* 0x0000e05402007388 */ /* 0x000fe20000000a00 */
[----:B--2---:R-:W-:-:S03]  /*1370*/  CS2R R78, SRZ ;  /* 0x00000000004e7805 */ /* 0x004fc6000001ff00 */
[----:B------:R1:W-:Y:S01]  /*1380*/  STS.64 [R2+0x9e0], R86 ;  /* 0x0009e05602007388 */ /* 0x0003e20000000a00 */
[----:B------:R-:W-:Y:S02]  /*1390*/  LOP3.LUT R89, R3, 0x10, RZ, 0xfc, !PT ;  /* 0x0000001003597812 */ /* 0x000fe400078efcff */
[----:B------:R-:W-:Y:S01]  /*13a0*/  P2R R5, PR, RZ, 0x2 ;  /* 0x00000002ff057803 */ /* 0x000fe20000000000 */
[----:B------:R-:W-:Y:S06]  /*13b0*/  BAR.SYNC.DEFER_BLOCKING 0x0 ;  /* 0x0000000000007b1d */ /* 0x000fec0000010000 */
[----:B------:R-:W2:Y:S04]  /*13c0*/  LDS.128 R68, [R4] ;  /* 0x0000000004447984 */ /* 0x000ea80000000c00 */
[----:B------:R-:W3:Y:S04]  /*13d0*/  LDS.128 R64, [R4+0x10] ;  /* 0x0000100004407984 */ /* 0x000ee80000000c00 */
[----:B------:R-:W-:Y:S04]  /*13e0*/  LDS.128 R8, [R4+0x1200] ;  /* 0x0012000004087984 */ /* 0x000fe80000000c00 */
[----:B------:R-:W4:Y:S04]  /*13f0*/  LDS.128 R12, [R4+0x1210] ;  /* 0x00121000040c7984 */ /* 0x000f280000000c00 */
[----:B------:R-:W5:Y:S04]  /*1400*/  LDS.128 R16, [R4+0x2400] ;  /* 0x0024000004107984 */ /* 0x000f680000000c00 */
[----:B------:R-:W1:Y:S04]  /*1410*/  LDS.128 R20, [R4+0x2410] ;  /* 0x0024100004147984 */ /* 0x000e680000000c00 */
[----:B------:R-:W1:Y:S04]  /*1420*/  LDS.128 R56, [R4+0x3600] ;  /* 0x0036000004387984 */ /* 0x000e680000000c00 */
[----:B------:R-:W1:Y:S01]  /*1430*/  LDS.128 R60, [R4+0x3610] ;  /* 0x00361000043c7984 */ /* 0x000e620000000c00 */
[----:B------:R-:W-:Y:S06]  /*1440*/  BAR.SYNC.DEFER_BLOCKING 0x0 ;  /* 0x0000000000007b1d */ /* 0x000fec0000010000 */
[----:B------:R-:W-:Y:S04]  /*1450*/  STS.64 [R2], R24 ;  /* 0x0000001802007388 */ /* 0x000fe80000000a00 */
[----:B------:R-:W-:Y:S04]  /*1460*/  STS.64 [R2+0x900], R26 ;  /* 0x0009001a02007388 */ /* 0x000fe80000000a00 */
        /* <DEDUP_REMOVED lines=10> */
[----:B------:R1:W-:Y:S04]  /*1510*/  STS.64 [R2+0xc0], R48 ;  /* 0x0000c03002007388 */ /* 0x0003e80000000a00 */
[----:B------:R1:W-:Y:S04]  /*1520*/  STS.64 [R2+0x9c0], R50 ;  /* 0x0009c03202007388 */ /* 0x0003e80000000a00 */
[----:B------:R2:W-:Y:S04]  /*1530*/  STS.64 [R2+0xe0], R52 ;  /* 0x0000e03402007388 */ /* 0x0005e80000000a00 */
[----:B------:R2:W-:Y:S01]  /*1540*/  STS.64 [R2+0x9e0], R54 ;  /* 0x0009e03602007388 */ /* 0x0005e20000000a00 */
[----:B------:R-:W-:Y:S01]  /*1550*/  BAR.SYNC.DEFER_BLOCKING 0x0 ;  /* 0x0000000000007b1d */ /* 0x000fe20000010000 */
[----:B------:R-:W-:-:S02]  /*1560*/  ISETP.LT.AND P6, PT, R89, 0x1000, !P0 ;  /* 0x000010005900780c */ /* 0x000fc400047c1270 */
[----:B-1----:R-:W-:Y:S02]  /*1570*/  LOP3.LUT R87, R3, 0x20, RZ, 0xfc, !PT ;  /* 0x0000002003577812 */ /* 0x002fe400078efcff */
[----:B------:R-:W-:Y:S02]  /*1580*/  CS2R R72, SRZ ;  /* 0x0000000000487805 */ /* 0x000fe4000001ff00 */
[----:B------:R-:W-:Y:S02]  /*1590*/  CS2R R74, SRZ ;  /* 0x00000000004a7805 */ /* 0x000fe4000001ff00 */
[----:B------:R-:W-:Y:S02]  /*15a0*/  CS2R R44, SRZ ;  /* 0x00000000002c7805 */ /* 0x000fe4000001ff00 */
[----:B------:R-:W-:Y:S02]  /*15b0*/  ISETP.LT.AND P5, PT, R87, 0x1000, !P0 ;  /* 0x000010005700780c */ /* 0x000fe400047a1270 */
[----:B------:R-:W-:-:S02]  /*15c0*/  CS2R R46, SRZ ;  /* 0x00000000002e7805 */ /* 0x000fc4000001ff00 */
[C---:B------:R-:W-:Y:S02]  /*15d0*/  LOP3.LUT R85, R3.reuse, 0x30, RZ, 0xfc, !PT ;  /* 0x0000003003557812 */ /* 0x040fe400078efcff */
[----:B------:R-:W-:Y:S02]  /*15e0*/  CS2R R40, SRZ ;  /* 0x0000000000287805 */ /* 0x000fe4000001ff00 */
[----:B------:R-:W-:Y:S02]  /*15f0*/  CS2R R42, SRZ ;  /* 0x00000000002a7805 */ /* 0x000fe4000001ff00 */
[----:B------:R-:W-:Y:S02]  /*1600*/  LOP3.LUT R83, R3, 0x40, RZ, 0xfc, !PT ;  /* 0x0000004003537812 */ /* 0x000fe400078efcff */
[----:B------:R-:W-:Y:S02]  /*1610*/  CS2R R36, SRZ ;  /* 0x0000000000247805 */ /* 0x000fe4000001ff00 */
[----:B------:R-:W-:-:S02]  /*1620*/  CS2R R38, SRZ ;  /* 0x0000000000267805 */ /* 0x000fc4000001ff00 */
[C---:B------:R-:W-:Y:S02]  /*1630*/  LOP3.LUT R81, R3.reuse, 0x50, RZ, 0xfc, !PT ;  /* 0x0000005003517812 */ /* 0x040fe400078efcff */
[----:B------:R-:W-:Y:S02]  /*1640*/  CS2R R32, SRZ ;  /* 0x0000000000207805 */ /* 0x000fe4000001ff00 */
[----:B------:R-:W-:Y:S02]  /*1650*/  CS2R R34, SRZ ;  /* 0x0000000000227805 */ /* 0x000fe4000001ff00 */
[----:B------:R-:W-:Y:S02]  /*1660*/  CS2R R28, SRZ ;  /* 0x00000000001c7805 */ /* 0x000fe4000001ff00 */
[----:B------:R-:W-:Y:S02]  /*1670*/  CS2R R30, SRZ ;  /* 0x00000000001e7805 */ /* 0x000fe4000001ff00 */
[----:B------:R-:W-:-:S02]  /*1680*/  LOP3.LUT R49, R3, 0x70, RZ, 0xfc, !PT ;  /* 0x0000007003317812 */ /* 0x000fc400078efcff */
[----:B------:R-:W-:Y:S02]  /*1690*/  CS2R R24, SRZ ;  /* 0x0000000000187805 */ /* 0x000fe4000001ff00 */
[----:B------:R-:W-:Y:S01]  /*16a0*/  CS2R R26, SRZ ;  /* 0x00000000001a7805 */ /* 0x000fe2000001ff00 */
[----:B------:R-:W1:Y:S01]  /*16b0*/  LDC.64 R50, c[0x0][0x228] ;  /* 0x00008a00ff327b82 */ /* 0x000e620000000a00 */
[----:B------:R-:W2:Y:S04]  /*16c0*/  @P1 LDG.E.EL.128 R76, desc[UR22][R6.64] ;  /* 0x00000016064c1981 */ /* 0x000ea8000c2e1d00 */
[----:B------:R-:W3:Y:S01]  /*16d0*/  @P6 LDG.E.EL.128 R72, desc[UR22][R6.64] ;  /* 0x0000001606486981 */ /* 0x000ee2000c2e1d00 */
[----:B------:R-:W-:-:S03]  /*16e0*/  P2R R48, PR, RZ, 0x40 ;  /* 0x00000040ff307803 */ /* 0x000fc60000000000 */
[----:B------:R-:W3:Y:S01]  /*16f0*/  @P5 LDG.E.EL.128 R44, desc[UR22][R6.64] ;  /* 0x00000016062c5981 */ /* 0x000ee2000c2e1d00 */
[----:B------:R-:W-:Y:S02]  /*1700*/  ISETP.LT.AND P4, PT, R85, 0x1000, !P0 ;  /* 0x000010005500780c */ /* 0x000fe40004781270 */
[----:B------:R-:W-:Y:S02]  /*1710*/  ISETP.LT.AND P3, PT, R83, 0x1000, !P0 ;  /* 0x000010005300780c */ /* 0x000fe40004761270 */
[----:B------:R-:W-:Y:S02]  /*1720*/  ISETP.LT.AND P2, PT, R81, 0x1000, !P0 ;  /* 0x000010005100780c */ /* 0x000fe40004741270 */
[----:B------:R-:W-:-:S07]  /*1730*/  ISETP.NE.AND P6, PT, R5, RZ, PT ;  /* 0x000000ff0500720c */ /* 0x000fce0003fc5270 */
[----:B------:R-:W4:Y:S04]  /*1740*/  @P4 LDG.E.EL.128 R40, desc[UR22][R6.64] ;  /* 0x0000001606284981 */ /* 0x000f28000c2e1d00 */
[----:B------:R-:W4:Y:S04]  /*1750*/  @P3 LDG.E.EL.128 R36, desc[UR22][R6.64] ;  /* 0x0000001606243981 */ /* 0x000f28000c2e1d00 */
[----:B------:R-:W4:Y:S01]  /*1760*/  @P2 LDG.E.EL.128 R32, desc[UR22][R6.64] ;  /* 0x0000001606202981 */ /* 0x000f22000c2e1d00 */
[----:B------:R-:W-:-:S04]  /*1770*/  LOP3.LUT R5, R3, 0x60, RZ, 0xfc, !PT ;  /* 0x0000006003057812 */ /* 0x000fc800078efcff */
[----:B------:R-:W-:Y:S02]  /*1780*/  ISETP.LT.AND P1, PT, R5, 0x1000, !P0 ;  /* 0x000010000500780c */ /* 0x000fe40004721270 */
[----:B------:R-:W-:-:S11]  /*1790*/  ISETP.LT.AND P0, PT, R49, 0x1000, !P0 ;  /* 0x000010003100780c */ /* 0x000fd60004701270 */
[----:B------:R-:W4:Y:S04]  /*17a0*/  @P1 LDG.E.EL.128 R28, desc[UR22][R6.64] ;  /* 0x00000016061c1981 */ /* 0x000f28000c2e1d00 */
[----:B------:R1:W5:Y:S01]  /*17b0*/  @P0 LDG.E.EL.128 R24, desc[UR22][R6.64] ;  /* 0x0000001606180981 */ /* 0x000362000c2e1d00 */
[--C-:B------:R-:W-:Y:S02]  /*17c0*/  IMAD R3, R3, 0x40, R0.reuse ;  /* 0x0000004003037824 */ /* 0x100fe400078e0200 */
[--C-:B------:R-:W-:Y:S02]  /*17d0*/  IMAD R5, R5, 0x40, R0.reuse ;  /* 0x0000004005057824 */ /* 0x100fe400078e0200 */
[----:B-1----:R-:W-:Y:S02]  /*17e0*/  IMAD R7, R83, 0x40, R0 ;  /* 0x0000004053077824 */ /* 0x002fe400078e0200 */
[C---:B--2---:R-:W-:Y:S01]  /*17f0*/  IMAD.U32 R91, R78.reuse, 0x10000, RZ ;  /* 0x000100004e5b7824 */ /* 0x044fe200078e00ff */
[----:B------:R-:W-:Y:S01]  /*1800*/  PRMT R78, R78, 0x7632, R78 ;  /* 0x000076324e4e7816 */ /* 0x000fe2000000004e */
[C---:B------:R-:W-:Y:S01]  /*1810*/  IMAD.U32 R53, R76.reuse, 0x10000, RZ ;  /* 0x000100004c357824 */ /* 0x040fe200078e00ff */
[----:B------:R-:W-:Y:S01]  /*1820*/  PRMT R76, R76, 0x7632, R76 ;  /* 0x000076324c4c7816 */ /* 0x000fe2000000004c */
[C---:B------:R-:W-:Y:S01]  /*1830*/  IMAD.U32 R55, R77.reuse, 0x10000, RZ ;  /* 0x000100004d377824 */ /* 0x040fe200078e00ff */
[----:B------:R-:W-:-:S02]  /*1840*/  PRMT R77, R77, 0x7632, R77 ;  /* 0x000076324d4d7816 */ /* 0x000fc4000000004d */
[C---:B------:R-:W-:Y:S01]  /*1850*/  PRMT R2, R79.reuse, 0x7632, R2 ;  /* 0x000076324f027816 */ /* 0x040fe20000000002 */
[----:B------:R-:W-:Y:S02]  /*1860*/  IMAD.U32 R78, R78, 0x10000, RZ ;  /* 0x000100004e4e7824 */ /* 0x000fe400078e00ff */
[----:B------:R-:W-:Y:S02]  /*1870*/  IMAD.U32 R79, R79, 0x10000, RZ ;  /* 0x000100004f4f7824 */ /* 0x000fe400078e00ff */
[----:B------:R-:W-:Y:S02]  /*1880*/  IMAD.U32 R76, R76, 0x10000, RZ ;  /* 0x000100004c4c7824 */ /* 0x000fe400078e00ff */
[----:B------:R-:W-:Y:S02]  /*1890*/  IMAD.U32 R6, R77, 0x10000, RZ ;  /* 0x000100004d067824 */ /* 0x000fe400078e00ff */
[----:B------:R-:W-:Y:S02]  /*18a0*/  IMAD.U32 R2, R2, 0x10000, RZ ;  /* 0x0001000002027824 */ /* 0x000fe400078e00ff */
[----:B------:R-:W-:Y:S01]  /*18b0*/  FADD R52, R68, R53 ;  /* 0x0000003544347221 */ /* 0x000fe20000000000 */
[----:B------:R-:W-:Y:S01]  /*18c0*/  FADD R53, R70, R55 ;  /* 0x0000003746357221 */ /* 0x000fe20000000000 */
[----:B---3--:R-:W-:Y:S01]  /*18d0*/  FADD R54, R64, R91 ;  /* 0x0000005b40367221 */ /* 0x008fe20000000000 */
[----:B------:R-:W-:Y:S01]  /*18e0*/  FADD R65, R65, R78 ;  /* 0x0000004e41417221 */ /* 0x000fe20000000000 */
[----:B------:R-:W-:Y:S01]  /*18f0*/  FADD R55, R66, R79 ;  /* 0x0000004f42377221 */ /* 0x000fe20000000000 */
[----:B------:R-:W-:Y:S01]  /*1900*/  FADD R69, R69, R76 ;  /* 0x0000004c45457221 */ /* 0x000fe20000000000 */
[----:B------:R-:W-:Y:S01]  /*1910*/  FADD R6, R71, R6 ;  /* 0x0000000647067221 */ /* 0x000fe20000000000 */
[----:B------:R-:W-:Y:S01]  /*1920*/  FADD R2, R67, R2 ;  /* 0x0000000243027221 */ /* 0x000fe20000000000 */
[----:B------:R-:W-:Y:S01]  /*1930*/  F2FP.BF16.F32.PACK_AB R54, R65, R54 ;  /* 0x000000364136723e */ /* 0x000fe200000010ff */
[----:B------:R-:W-:Y:S01]  /*1940*/  IMAD.WIDE R64, R3, 0x2, R50 ;  /* 0x0000000203407825 */ /* 0x000fe200078e0232 */
[----:B------:R-:W-:-:S02]  /*1950*/  F2FP.BF16.F32.PACK_AB R52, R69, R52 ;  /* 0x000000344534723e */ /* 0x000fc400000010ff */
[----:B------:R-:W-:Y:S02]  /*1960*/  F2FP.BF16.F32.PACK_AB R53, R6, R53 ;  /* 0x000000350635723e */ /* 0x000fe400000010ff */
[----:B------:R-:W-:Y:S01]  /*1970*/  F2FP.BF16.F32.PACK_AB R55, R2, R55 ;  /* 0x000000370237723e */ /* 0x000fe200000010ff */
[C---:B------:R-:W-:Y:S01]  /*1980*/  IMAD.U32 R69, R73.reuse, 0x10000, RZ ;  /* 0x0001000049457824 */ /* 0x040fe200078e00ff */
[----:B------:R-:W-:Y:S01]  /*1990*/  PRMT R73, R73, 0x7632, R73 ;  /* 0x0000763249497816 */ /* 0x000fe20000000049 */
[C---:B------:R-:W-:Y:S01]  /*19a0*/  IMAD.U32 R71, R74.reuse, 0x10000, RZ ;  /* 0x000100004a477824 */ /* 0x040fe200078e00ff */
[----:B------:R-:W-:Y:S01]  /*19b0*/  PRMT R74, R74, 0x7632, R74 ;  /* 0x000076324a4a7816 */ /* 0x000fe2000000004a */
[C---:B------:R-:W-:Y:S01]  /*19c0*/  IMAD.U32 R77, R75.reuse, 0x10000, RZ ;  /* 0x000100004b4d7824 */ /* 0x040fe200078e00ff */
[----:B------:R1:W-:Y:S01]  /*19d0*/  @P6 STG.E.128 desc[UR22][R64.64], R52 ;  /* 0x0000003440006986 */ /* 0x0003e2000c101d16 */
[----:B------:R-:W-:Y:S01]  /*19e0*/  PRMT R75, R75, 0x7632, R75 ;  /* 0x000076324b4b7816 */ /* 0x000fe2000000004b */
[--C-:B------:R-:W-:Y:S01]  /*19f0*/  IMAD R2, R87, 0x40, R0.reuse ;  /* 0x0000004057027824 */ /* 0x100fe200078e0200 */
[----:B------:R-:W-:Y:S01]  /*1a00*/  ISETP.NE.AND P6, PT, R48, RZ, PT ;  /* 0x000000ff3000720c */ /* 0x000fe20003fc5270 */
[----:B------:R-:W-:-:S02]  /*1a10*/  IMAD R48, R89, 0x40, R0 ;  /* 0x0000004059307824 */ /* 0x000fc400078e0200 */
[--C-:B------:R-:W-:Y:S02]  /*1a20*/  IMAD R3, R85, 0x40, R0.reuse ;  /* 0x0000004055037824 */ /* 0x100fe400078e0200 */
[--C-:B------:R-:W-:Y:S02]  /*1a30*/  IMAD R6, R81, 0x40, R0.reuse ;  /* 0x0000004051067824 */ /* 0x100fe400078e0200 */
[----:B------:R-:W-:Y:S02]  /*1a40*/  IMAD R0, R49, 0x40, R0 ;  /* 0x0000004031007824 */ /* 0x000fe400078e0200 */
[----:B----4-:R-:W-:Y:S01]  /*1a50*/  FADD R49, R12, R71 ;  /* 0x000000470c317221 */ /* 0x010fe20000000000 */
[----:B------:R-:W-:Y:S02]  /*1a60*/  IMAD.U32 R12, R73, 0x10000, RZ ;  /* 0x00010000490c7824 */ /* 0x000fe400078e00ff */
[----:B-1----:R-:W-:Y:S01]  /*1a70*/  FADD R52, R14, R77 ;  /* 0x0000004d0e347221 */ /* 0x002fe20000000000 */
[----:B------:R-:W-:-:S02]  /*1a80*/  IMAD.U32 R54, R74, 0x10000, RZ ;  /* 0x000100004a367824 */ /* 0x000fc400078e00ff */
[----:B------:R-:W-:Y:S02]  /*1a90*/  IMAD.U32 R14, R75, 0x10000, RZ ;  /* 0x000100004b0e7824 */ /* 0x000fe400078e00ff */
[----:B------:R-:W-:Y:S01]  /*1aa0*/  FADD R11, R11, R12 ;  /* 0x0000000c0b0b7221 */ /* 0x000fe20000000000 */
[C---:B------:R-:W-:Y:S02]  /*1ab0*/  IMAD.U32 R55, R44.reuse, 0x10000, RZ ;  /* 0x000100002c377824 */ /* 0x040fe400078e00ff */
[----:B------:R-:W-:Y:S01]  /*1ac0*/  FADD R54, R13, R54 ;  /* 0x000000360d367221 */ /* 0x000fe20000000000 */
[----:B------:R-:W-:Y:S01]  /*1ad0*/  FADD R53, R15, R14 ;  /* 0x0000000e0f357221 */ /* 0x000fe20000000000 */
[----:B------:R-:W-:Y:S01]  /*1ae0*/  PRMT R44, R44, 0x7632, R44 ;  /* 0x000076322c2c7816 */ /* 0x000fe2000000002c */
[C---:B------:R-:W-:Y:S01]  /*1af0*/  IMAD.U32 R13, R45.reuse, 0x10000, RZ ;  /* 0x000100002d0d7824 */ /* 0x040fe200078e00ff */
[----:B------:R-:W-:Y:S01]  /*1b00*/  PRMT R12, R45, 0x7632, R12 ;  /* 0x000076322d0c7816 */ /* 0x000fe2000000000c */
[----:B------:R-:W-:-:S02]  /*1b10*/  IMAD.U32 R15, R46, 0x10000, RZ ;  /* 0x000100002e0f7824 */ /* 0x000fc400078e00ff */
[----:B-----5:R-:W-:Y:S01]  /*1b20*/  FADD R55, R16, R55 ;  /* 0x0000003710377221 */ /* 0x020fe20000000000 */
[----:B------:R-:W-:Y:S02]  /*1b30*/  IMAD.U32 R66, R44, 0x10000, RZ ;  /* 0x000100002c427824 */ /* 0x000fe400078e00ff */
[----:B------:R-:W-:Y:S01]  /*1b40*/  FADD R44, R18, R13 ;  /* 0x0000000d122c7221 */ /* 0x000fe20000000000 */
[----:B------:R-:W-:Y:S01]  /*1b50*/  FADD R45, R20, R15 ;  /* 0x0000000f142d7221 */ /* 0x000fe20000000000 */
[----:B------:R-:W-:Y:S02]  /*1b60*/  IMAD.U32 R16, R12, 0x10000, RZ ;  /* 0x000100000c107824 */ /* 0x000fe400078e00ff */
[----:B------:R-:W1:Y:S01]  /*1b70*/  LDS.128 R12, [R4] ;  /* 0x00000000040c7984 */ /* 0x000e620000000c00 */
[C---:B------:R-:W-:Y:S01]  /*1b80*/  PRMT R20, R47.reuse, 0x7632, R20 ;  /* 0x000076322f147816 */ /* 0x040fe20000000014 */
[----:B------:R-:W-:Y:S01]  /*1b90*/  IMAD.U32 R65, R47, 0x10000, RZ ;  /* 0x000100002f417824 */ /* 0x000fe200078e00ff */
[----:B------:R-:W-:Y:S01]  /*1ba0*/  PRMT R46, R46, 0x7632, R46 ;  /* 0x000076322e2e7816 */ /* 0x000fe2000000002e */
[----:B------:R-:W-:Y:S01]  /*1bb0*/  FADD R66, R17, R66 ;  /* 0x0000004211427221 */ /* 0x000fe20000000000 */
[----:B------:R-:W-:Y:S01]  /*1bc0*/  FADD R47, R19, R16 ;  /* 0x00000010132f7221 */ /* 0x000fe20000000000 */
[----:B------:R-:W-:Y:S01]  /*1bd0*/  IMAD.U32 R20, R20, 0x10000, RZ ;  /* 0x0001000014147824 */ /* 0x000fe200078e00ff */
[----:B------:R-:W2:Y:S01]  /*1be0*/  LDS.128 R16, [R4+0x10] ;  /* 0x0000100004107984 */ /* 0x000ea20000000c00 */
[----:B------:R-:W-:-:S02]  /*1bf0*/  IMAD.U32 R46, R46, 0x10000, RZ ;  /* 0x000100002e2e7824 */ /* 0x000fc400078e00ff */
[----:B------:R-:W-:Y:S01]  /*1c00*/  FADD R64, R22, R65 ;  /* 0x0000004116407221 */ /* 0x000fe20000000000 */
[----:B------:R-:W-:Y:S01]  /*1c10*/  FADD R65, R23, R20 ;  /* 0x0000001417417221 */ /* 0x000fe20000000000 */
[----:B------:R-:W-:Y:S01]  /*1c20*/  FADD R46, R21, R46 ;  /* 0x0000002e152e7221 */ /* 0x000fe20000000000 */
[----:B------:R-:W-:Y:S01]  /*1c30*/  IMAD.U32 R67, R72, 0x10000, RZ ;  /* 0x0001000048437824 */ /* 0x000fe200078e00ff */
[----:B------:R-:W3:Y:S01]  /*1c40*/  LDS.128 R20, [R4+0x1200] ;  /* 0x0012000004147984 */ /* 0x000ee20000000c00 */
[----:B------:R-:W-:Y:S02]  /*1c50*/  IMAD.U32 R71, R42, 0x10000, RZ ;  /* 0x000100002a477824 */ /* 0x000fe400078e00ff */
[----:B------:R-:W-:Y:S01]  /*1c60*/  FADD R8, R8, R67 ;  /* 0x0000004308087221 */ /* 0x000fe20000000000 */
[C---:B------:R-:W-:Y:S01]  /*1c70*/  IMAD.U32 R67, R40.reuse, 0x10000, RZ ;  /* 0x0001000028437824 */ /* 0x040fe200078e00ff */
[----:B------:R-:W-:Y:S02]  /*1c80*/  PRMT R40, R40, 0x7632, R40 ;  /* 0x0000763228287816 */ /* 0x000fe40000000028 */
[----:B------:R-:W-:Y:S01]  /*1c90*/  PRMT R42, R42, 0x7632, R42 ;  /* 0x000076322a2a7816 */ /* 0x000fe2000000002a */
[----:B------:R-:W-:Y:S01]  /*1ca0*/  FADD R56, R56, R67 ;  /* 0x0000004338387221 */ /* 0x000fe20000000000 */
[----:B------:R-:W-:Y:S01]  /*1cb0*/  FADD R10, R10, R69 ;  /* 0x000000450a0a7221 */ /* 0x000fe20000000000 */
[----:B------:R-:W-:Y:S01]  /*1cc0*/  PRMT R67, R43, 0x7632, R67 ;  /* 0x000076322b437816 */ /* 0x000fe20000000043 */
[C---:B------:R-:W-:Y:S01]  /*1cd0*/  IMAD.U32 R69, R41.reuse, 0x10000, RZ ;  /* 0x0001000029457824 */ /* 0x040fe200078e00ff */
[----:B------:R-:W-:Y:S01]  /*1ce0*/  PRMT R41, R41, 0x7632, R41 ;  /* 0x0000763229297816 */ /* 0x000fe20000000029 */
[----:B------:R-:W-:-:S02]  /*1cf0*/  IMAD.U32 R43, R43, 0x10000, RZ ;  /* 0x000100002b2b7824 */ /* 0x000fc400078e00ff */
[----:B------:R-:W-:Y:S02]  /*1d00*/  IMAD.U32 R40, R40, 0x10000, RZ ;  /* 0x0001000028287824 */ /* 0x000fe400078e00ff */
[----:B------:R-:W-:Y:S02]  /*1d10*/  IMAD.U32 R42, R42, 0x10000, RZ ;  /* 0x000100002a2a7824 */ /* 0x000fe400078e00ff */
[----:B------:R-:W-:Y:S01]  /*1d20*/  IMAD.U32 R70, R67, 0x10000, RZ ;  /* 0x0001000043467824 */ /* 0x000fe200078e00ff */
[----:B------:R-:W-:Y:S01]  /*1d30*/  PRMT R67, R36, 0x7632, R67 ;  /* 0x0000763224437816 */ /* 0x000fe20000000043 */
[----:B------:R-:W-:Y:S02]  /*1d40*/  IMAD.U32 R68, R41, 0x10000, RZ ;  /* 0x0001000029447824 */ /* 0x000fe400078e00ff */
[----:B------:R-:W-:Y:S01]  /*1d50*/  FADD R62, R62, R43 ;  /* 0x0000002b3e3e7221 */ /* 0x000fe20000000000 */
[----:B------:R-:W-:Y:S01]  /*1d60*/  FADD R57, R57, R40 ;  /* 0x0000002839397221 */ /* 0x000fe20000000000 */
[----:B------:R-:W-:Y:S01]  /*1d70*/  FADD R61, R61, R42 ;  /* 0x0000002a3d3d7221 */ /* 0x000fe20000000000 */
[----:B------:R-:W-:Y:S01]  /*1d80*/  IMAD.U32 R73, R36, 0x10000, RZ ;  /* 0x0001000024497824 */ /* 0x000fe200078e00ff */
[----:B------:R-:W4:Y:S01]  /*1d90*/  LDS.128 R40, [R4+0x1210] ;  /* 0x0012100004287984 */ /* 0x000f220000000c00 */
[C---:B------:R-:W-:Y:S01]  /*1da0*/  PRMT R36, R37.reuse, 0x7632, R36 ;  /* 0x0000763225247816 */ /* 0x040fe20000000024 */
[----:B------:R-:W-:-:S02]  /*1db0*/  IMAD.U32 R37, R37, 0x10000, RZ ;  /* 0x0001000025257824 */ /* 0x000fc400078e00ff */
[----:B------:R-:W-:Y:S01]  /*1dc0*/  FADD R63, R63, R70 ;  /* 0x000000463f3f7221 */ /* 0x000fe20000000000 */
[--C-:B------:R-:W-:Y:S01]  /*1dd0*/  FADD R58, R58, R69.reuse ;  /* 0x000000453a3a7221 */ /* 0x100fe20000000000 */
[----:B------:R-:W-:Y:S01]  /*1de0*/  IMAD.U32 R70, R67, 0x10000, RZ ;  /* 0x0001000043467824 */ /* 0x000fe200078e00ff */
[----:B------:R-:W-:Y:S01]  /*1df0*/  PRMT R69, R38, 0x7632, R69 ;  /* 0x0000763226457816 */ /* 0x000fe20000000045 */
[----:B-1----:R-:W-:Y:S01]  /*1e00*/  FADD R67, R12, R73 ;  /* 0x000000490c437221 */ /* 0x002fe20000000000 */
[--C-:B------:R-:W-:Y:S01]  /*1e10*/  FADD R60, R60, R71.reuse ;  /* 0x000000473c3c7221 */ /* 0x100fe20000000000 */
[----:B------:R-:W-:Y:S01]  /*1e20*/  FADD R59, R59, R68 ;  /* 0x000000443b3b7221 */ /* 0x000fe20000000000 */
[----:B------:R-:W-:Y:S01]  /*1e30*/  IMAD.U32 R12, R36, 0x10000, RZ ;  /* 0x00010000240c7824 */ /* 0x000fe200078e00ff */
[C---:B------:R-:W-:Y:S01]  /*1e40*/  PRMT R71, R39.reuse, 0x7632, R71 ;  /* 0x0000763227477816 */ /* 0x040fe20000000047 */
[----:B------:R-:W-:Y:S02]  /*1e50*/  IMAD.U32 R75, R38, 0x10000, RZ ;  /* 0x00010000264b7824 */ /* 0x000fe400078e00ff */
[----:B------:R-:W-:Y:S01]  /*1e60*/  FADD R68, R14, R37 ;  /* 0x000000250e447221 */ /* 0x000fe20000000000 */
[----:B------:R-:W-:Y:S01]  /*1e70*/  IMAD.U32 R77, R39, 0x10000, RZ ;  /* 0x00010000274d7824 */ /* 0x000fe200078e00ff */
[----:B------:R-:W-:Y:S01]  /*1e80*/  PRMT R72, R72, 0x7632, R72 ;  /* 0x0000763248487816 */ /* 0x000fe20000000048 */
[----:B------:R-:W1:Y:S01]  /*1e90*/  LDS.128 R36, [R4+0x2400] ;  /* 0x0024000004247984 */ /* 0x000e620000000c00 */
[----:B------:R-:W-:-:S02]  /*1ea0*/  IMAD.U32 R74, R69, 0x10000, RZ ;  /* 0x00010000454a7824 */ /* 0x000fc400078e00ff */
[----:B------:R-:W-:Y:S01]  /*1eb0*/  FADD R70, R13, R70 ;  /* 0x000000460d467221 */ /* 0x000fe20000000000 */
[----:B------:R-:W-:Y:S01]  /*1ec0*/  FADD R69, R15, R12 ;  /* 0x0000000c0f457221 */ /* 0x000fe20000000000 */
[----:B------:R-:W-:Y:S01]  /*1ed0*/  IMAD.U32 R76, R71, 0x10000, RZ ;  /* 0x00010000474c7824 */ /* 0x000fe200078e00ff */
[----:B------:R-:W5:Y:S01]  /*1ee0*/  LDS.128 R12, [R4+0x2410] ;  /* 0x00241000040c7984 */ /* 0x000f620000000c00 */
[----:B------:R-:W-:Y:S02]  /*1ef0*/  IMAD.U32 R72, R72, 0x10000, RZ ;  /* 0x0001000048487824 */ /* 0x000fe400078e00ff */
[----:B--2---:R-:W-:Y:S01]  /*1f00*/  FADD R71, R16, R75 ;  /* 0x0000004b10477221 */ /* 0x004fe20000000000 */
[----:B------:R-:W-:Y:S01]  /*1f10*/  FADD R74, R17, R74 ;  /* 0x0000004a114a7221 */ /* 0x000fe20000000000 */
[----:B------:R-:W-:Y:S01]  /*1f20*/  FADD R73, R19, R76 ;  /* 0x0000004c13497221 */ /* 0x000fe20000000000 */
[C---:B------:R-:W-:Y:S01]  /*1f30*/  PRMT R16, R32.reuse, 0x7632, R16 ;  /* 0x0000763220107816 */ /* 0x040fe20000000010 */
[----:B------:R-:W-:Y:S01]  /*1f40*/  IMAD.U32 R19, R32, 0x10000, RZ ;  /* 0x0001000020137824 */ /* 0x000fe200078e00ff */
[----:B------:R-:W-:Y:S01]  /*1f50*/  PRMT R17, R33, 0x7632, R17 ;  /* 0x0000763221117816 */ /* 0x000fe20000000011 */
[----:B------:R-:W-:Y:S01]  /*1f60*/  FADD R9, R9, R72 ;  /* 0x0000004809097221 */ /* 0x000fe20000000000 */
[----:B------:R-:W-:Y:S01]  /*1f70*/  FADD R72, R18, R77 ;  /* 0x0000004d12487221 */ /* 0x000fe20000000000 */
[C---:B------:R-:W-:Y:S01]  /*1f80*/  PRMT R75, R34.reuse, 0x7632, R75 ;  /* 0x00007632224b7816 */ /* 0x040fe2000000004b */
[----:B------:R-:W-:-:S02]  /*1f90*/  IMAD.U32 R77, R34, 0x10000, RZ ;  /* 0x00010000224d7824 */ /* 0x000fc400078e00ff */
[----:B---3--:R-:W-:Y:S01]  /*1fa0*/  FADD R32, R20, R19 ;  /* 0x0000001314207221 */ /* 0x008fe20000000000 */
[----:B------:R-:W-:Y:S02]  /*1fb0*/  IMAD.U32 R34, R16, 0x10000, RZ ;  /* 0x0001000010227824 */ /* 0x000fe400078e00ff */
[----:B------:R-:W-:Y:S02]  /*1fc0*/  IMAD.U32 R33, R33, 0x10000, RZ ;  /* 0x0001000021217824 */ /* 0x000fe400078e00ff */
[----:B------:R-:W-:Y:S01]  /*1fd0*/  IMAD.U32 R78, R17, 0x10000, RZ ;  /* 0x00010000114e7824 */ /* 0x000fe200078e00ff */
[C---:B------:R-:W-:Y:S01]  /*1fe0*/  PRMT R76, R35.reuse, 0x7632, R76 ;  /* 0x00007632234c7816 */ /* 0x040fe2000000004c */
[----:B------:R-:W2:Y:S01]  /*1ff0*/  LDS.128 R16, [R4+0x3600] ;  /* 0x0036000004107984 */ /* 0x000ea20000000c00 */
[----:B------:R-:W-:Y:S02]  /*2000*/  IMAD.U32 R79, R35, 0x10000, RZ ;  /* 0x00010000234f7824 */ /* 0x000fe400078e00ff */
[----:B------:R-:W-:Y:S01]  /*2010*/  FADD R35, R21, R34 ;  /* 0x0000002215237221 */ /* 0x000fe20000000000 */
[----:B------:R-:W-:Y:S01]  /*2020*/  FADD R33, R22, R33 ;  /* 0x0000002116217221 */ /* 0x000fe20000000000 */
[----:B------:R-:W-:-:S02]  /*2030*/  FADD R34, R23, R78 ;  /* 0x0000004e17227221 */ /* 0x000fc40000000000 */
[----:B------:R3:W2:Y:S01]  /*2040*/  LDS.128 R20, [R4+0x3610] ;  /* 0x0036100004147984 */ /* 0x0006a20000000c00 */
[----:B------:R-:W-:Y:S01]  /*2050*/  IMAD.U32 R78, R75, 0x10000, RZ ;  /* 0x000100004b4e7824 */ /* 0x000fe200078e00ff */
[----:B------:R-:W-:Y:S01]  /*2060*/  PRMT R75, R28, 0x7632, R75 ;  /* 0x000076321c4b7816 */ /* 0x000fe2000000004b */
[----:B----4-:R-:W-:Y:S01]  /*2070*/  FADD R40, R40, R77 ;  /* 0x0000004d28287221 */ /* 0x010fe20000000000 */
[----:B------:R-:W-:Y:S01]  /*2080*/  FADD R42, R42, R79 ;  /* 0x0000004f2a2a7221 */ /* 0x000fe20000000000 */
[----:B------:R-:W-:Y:S01]  /*2090*/  IMAD.U32 R77, R28, 0x10000, RZ ;  /* 0x000100001c4d7824 */ /* 0x000fe200078e00ff */
[C---:B------:R-:W-:Y:S01]  /*20a0*/  PRMT R28, R29.reuse, 0x7632, R28 ;  /* 0x000076321d1c7816 */ /* 0x040fe2000000001c */
[----:B------:R-:W-:Y:S01]  /*20b0*/  IMAD.U32 R79, R29, 0x10000, RZ ;  /* 0x000100001d4f7824 */ /* 0x000fe200078e00ff */
[C---:B------:R-:W-:Y:S01]  /*20c0*/  PRMT R29, R30.reuse, 0x7632, R29 ;  /* 0x000076321e1d7816 */ /* 0x040fe2000000001d */
[----:B---3--:R-:W-:Y:S02]  /*20d0*/  IMAD.U32 R4, R75, 0x10000, RZ ;  /* 0x000100004b047824 */ /* 0x008fe400078e00ff */
[----:B------:R-:W-:Y:S01]  /*20e0*/  IMAD.U32 R81, R30, 0x10000, RZ ;  /* 0x000100001e517824 */ /* 0x000fe200078e00ff */
[C---:B------:R-:W-:Y:S01]  /*20f0*/  PRMT R30, R31.reuse, 0x7632, R30 ;  /* 0x000076321f1e7816 */ /* 0x040fe2000000001e */
[----:B------:R-:W-:-:S02]  /*2100*/  IMAD.U32 R31, R31, 0x10000, RZ ;  /* 0x000100001f1f7824 */ /* 0x000fc400078e00ff */
[----:B-1----:R-:W-:Y:S01]  /*2110*/  FADD R37, R37, R4 ;  /* 0x0000000425257221 */ /* 0x002fe20000000000 */
[----:B------:R-:W-:Y:S02]  /*2120*/  IMAD.U32 R28, R28, 0x10000, RZ ;  /* 0x000100001c1c7824 */ /* 0x000fe400078e00ff */
[----:B------:R-:W-:Y:S02]  /*2130*/  IMAD.U32 R4, R29, 0x10000, RZ ;  /* 0x000100001d047824 */ /* 0x000fe400078e00ff */
[----:B-----5:R-:W-:Y:S01]  /*2140*/  FADD R29, R14, R31 ;  /* 0x0000001f0e1d7221 */ /* 0x020fe20000000000 */
[----:B------:R-:W-:Y:S01]  /*2150*/  FADD R39, R39, R28 ;  /* 0x0000001c27277221 */ /* 0x000fe20000000000 */
[----:B------:R-:W-:Y:S01]  /*2160*/  FADD R28, R12, R81 ;  /* 0x000000510c1c7221 */ /* 0x000fe20000000000 */
[--C-:B------:R-:W-:Y:S01]  /*2170*/  FADD R31, R13, R4.reuse ;  /* 0x000000040d1f7221 */ /* 0x100fe20000000000 */
[----:B------:R-:W-:Y:S02]  /*2180*/  PRMT R4, R24, 0x7632, R4 ;  /* 0x0000763218047816 */ /* 0x000fe40000000004 */
[----:B------:R-:W-:Y:S01]  /*2190*/  PRMT R12, R25, 0x7632, R12 ;  /* 0x00007632190c7816 */ /* 0x000fe2000000000c */
[----:B------:R-:W-:Y:S01]  /*21a0*/  IMAD.U32 R30, R30, 0x10000, RZ ;  /* 0x000100001e1e7824 */ /* 0x000fe200078e00ff */
[----:B------:R-:W-:Y:S01]  /*21b0*/  PRMT R14, R27, 0x7632, R14 ;  /* 0x000076321b0e7816 */ /* 0x000fe2000000000e */
[----:B------:R-:W-:Y:S01]  /*21c0*/  IMAD.U32 R4, R4, 0x10000, RZ ;  /* 0x0001000004047824 */ /* 0x000fe200078e00ff */
[----:B------:R-:W-:Y:S01]  /*21d0*/  PRMT R13, R26, 0x7632, R13 ;  /* 0x000076321a0d7816 */ /* 0x000fe2000000000d */
[----:B------:R-:W-:-:S02]  /*21e0*/  IMAD.U32 R25, R25, 0x10000, RZ ;  /* 0x0001000019197824 */ /* 0x000fc400078e00ff */
[----:B------:R-:W-:Y:S01]  /*21f0*/  FADD R36, R36, R77 ;  /* 0x0000004d24247221 */ /* 0x000fe20000000000 */
[----:B------:R-:W-:Y:S02]  /*2200*/  IMAD.U32 R12, R12, 0x10000, RZ ;  /* 0x000100000c0c7824 */ /* 0x000fe400078e00ff */
[----:B------:R-:W-:Y:S01]  /*2210*/  FADD R30, R15, R30 ;  /* 0x0000001e0f1e7221 */ /* 0x000fe20000000000 */
[----:B------:R-:W-:Y:S02]  /*2220*/  IMAD.U32 R77, R27, 0x10000, RZ ;  /* 0x000100001b4d7824 */ /* 0x000fe400078e00ff */
[----:B--2---:R-:W-:Y:S01]  /*2230*/  FADD R27, R17, R4 ;  /* 0x00000004111b7221 */ /* 0x004fe20000000000 */
[----:B------:R-:W-:Y:S01]  /*2240*/  IMAD.U32 R76, R76, 0x10000, RZ ;  /* 0x000100004c4c7824 */ /* 0x000fe200078e00ff */
[----:B------:R-:W-:Y:S01]  /*2250*/  F2FP.BF16.F32.PACK_AB R8, R9, R8 ;  /* 0x000000080908723e */ /* 0x000fe200000010ff */
[----:B------:R-:W-:Y:S02]  /*2260*/  IMAD.U32 R15, R24, 0x10000, RZ ;  /* 0x00010000180f7824 */ /* 0x000fe400078e00ff */
[----:B------:R-:W-:Y:S01]  /*2270*/  FADD R25, R18, R25 ;  /* 0x0000001912197221 */ /* 0x000fe20000000000 */
[----:B------:R-:W-:-:S02]  /*2280*/  IMAD.U32 R75, R26, 0x10000, RZ ;  /* 0x000100001a4b7824 */ /* 0x000fc400078e00ff */
[----:B------:R-:W-:Y:S01]  /*2290*/  FADD R26, R19, R12 ;  /* 0x0000000c131a7221 */ /* 0x000fe20000000000 */
[----:B------:R-:W-:Y:S01]  /*22a0*/  IMAD.U32 R14, R14, 0x10000, RZ ;  /* 0x000100000e0e7824 */ /* 0x000fe200078e00ff */
[----:B------:R-:W-:Y:S01]  /*22b0*/  F2FP.BF16.F32.PACK_AB R9, R11, R10 ;  /* 0x0000000a0b09723e */ /* 0x000fe200000010ff */
[----:B------:R-:W-:Y:S01]  /*22c0*/  IMAD.U32 R4, R13, 0x10000, RZ ;  /* 0x000100000d047824 */ /* 0x000fe200078e00ff */
[----:B------:R-:W-:Y:S01]  /*22d0*/  F2FP.BF16.F32.PACK_AB R10, R54, R49 ;  /* 0x00000031360a723e */ /* 0x000fe200000010ff */
[----:B------:R-:W-:Y:S01]  /*22e0*/  IMAD.WIDE R18, R48, 0x2, R50 ;  /* 0x0000000230127825 */ /* 0x000fe200078e0232 */
[----:B------:R-:W-:-:S03]  /*22f0*/  F2FP.BF16.F32.PACK_AB R11, R53, R52 ;  /* 0x00000034350b723e */ /* 0x000fc600000010ff */
[----:B------:R-:W-:Y:S01]  /*2300*/  FADD R41, R41, R78 ;  /* 0x0000004e29297221 */ /* 0x000fe20000000000 */
[----:B------:R-:W-:Y:S01]  /*2310*/  FADD R43, R43, R76 ;  /* 0x0000004c2b2b7221 */ /* 0x000fe20000000000 */
[----:B------:R-:W-:Y:S01]  /*2320*/  FADD R38, R38, R79 ;  /* 0x0000004f26267221 */ /* 0x000fe20000000000 */
[----:B------:R-:W-:Y:S01]  /*2330*/  FADD R24, R16, R15 ;  /* 0x0000000f10187221 */ /* 0x000fe20000000000 */
[----:B------:R-:W-:Y:S01]  /*2340*/  FADD R23, R23, R14 ;  /* 0x0000000e17177221 */ /* 0x000fe20000000000 */
[----:B------:R-:W-:Y:S01]  /*2350*/  FADD R21, R21, R4 ;  /* 0x0000000415157221 */ /* 0x000fe20000000000 */
[--C-:B------:R-:W-:Y:S01]  /*2360*/  IMAD.WIDE R14, R7, 0x2, R50.reuse ;  /* 0x00000002070e7825 */ /* 0x100fe200078e0232 */
[----:B------:R-:W-:Y:S01]  /*2370*/  F2FP.BF16.F32.PACK_AB R56, R57, R56 ;  /* 0x000000383938723e */ /* 0x000fe200000010ff */
[----:B------:R1:W-:Y:S01]  /*2380*/  @P6 STG.E.128 desc[UR22][R18.64], R8 ;  /* 0x0000000812006986 */ /* 0x0003e2000c101d16 */
[----:B------:R-:W-:Y:S01]  /*2390*/  F2FP.BF16.F32.PACK_AB R4, R66, R55 ;  /* 0x000000374204723e */ /* 0x000fe200000010ff */
[----:B------:R-:W-:Y:S01]  /*23a0*/  IMAD.WIDE R48, R6, 0x2, R50 ;  /* 0x0000000206307825 */ /* 0x000fe200078e0232 */
[----:B------:R-:W-:-:S02]  /*23b0*/  F2FP.BF16.F32.PACK_AB R6, R46, R45 ;  /* 0x0000002d2e06723e */ /* 0x000fc400000010ff */
[----:B------:R-:W-:Y:S01]  /*23c0*/  F2FP.BF16.F32.PACK_AB R7, R65, R64 ;  /* 0x000000404107723e */ /* 0x000fe200000010ff */
[--C-:B------:R-:W-:Y:S01]  /*23d0*/  IMAD.WIDE R52, R5, 0x2, R50.reuse ;  /* 0x0000000205347825 */ /* 0x100fe200078e0232 */
[----:B------:R-:W-:Y:S02]  /*23e0*/  F2FP.BF16.F32.PACK_AB R5, R47, R44 ;  /* 0x0000002c2f05723e */ /* 0x000fe400000010ff */
[----:B------:R-:W-:Y:S01]  /*23f0*/  F2FP.BF16.F32.PACK_AB R57, R59, R58 ;  /* 0x0000003a3b39723e */ /* 0x000fe200000010ff */
[--C-:B------:R-:W-:Y:S01]  /*2400*/  IMAD.WIDE R12, R2, 0x2, R50.reuse ;  /* 0x00000002020c7825 */ /* 0x100fe200078e0232 */
[----:B------:R-:W-:Y:S02]  /*2410*/  F2FP.BF16.F32.PACK_AB R58, R61, R60 ;  /* 0x0000003c3d3a723e */ /* 0x000fe400000010ff */
[----:B------:R-:W-:Y:S01]  /*2420*/  F2FP.BF16.F32.PACK_AB R59, R63, R62 ;  /* 0x0000003e3f3b723e */ /* 0x000fe200000010ff */
[----:B------:R-:W-:Y:S01]  /*2430*/  IMAD.WIDE R2, R3, 0x2, R50 ;  /* 0x0000000203027825 */ /* 0x000fe200078e0232 */
[----:B------:R-:W-:-:S02]  /*2440*/  F2FP.BF16.F32.PACK_AB R16, R70, R67 ;  /* 0x000000434610723e */ /* 0x000fc400000010ff */
[----:B------:R-:W-:Y:S02]  /*2450*/  F2FP.BF16.F32.PACK_AB R17, R69, R68 ;  /* 0x000000444511723e */ /* 0x000fe400000010ff */
[----:B-1----:R-:W-:Y:S02]  /*2460*/  F2FP.BF16.F32.PACK_AB R18, R74, R71 ;  /* 0x000000474a12723e */ /* 0x002fe400000010ff */
[----:B------:R-:W-:Y:S02]  /*2470*/  F2FP.BF16.F32.PACK_AB R19, R73, R72 ;  /* 0x000000484913723e */ /* 0x000fe400000010ff */
[----:B------:R-:W-:Y:S02]  /*2480*/  F2FP.BF16.F32.PACK_AB R32, R35, R32 ;  /* 0x000000202320723e */ /* 0x000fe400000010ff */
[----:B------:R-:W-:Y:S02]  /*2490*/  F2FP.BF16.F32.PACK_AB R33, R34, R33 ;  /* 0x000000212221723e */ /* 0x000fe400000010ff */
[----:B------:R-:W-:-:S02]  /*24a0*/  F2FP.BF16.F32.PACK_AB R36, R37, R36 ;  /* 0x000000242524723e */ /* 0x000fc400000010ff */
[----:B------:R-:W-:Y:S02]  /*24b0*/  F2FP.BF16.F32.PACK_AB R34, R41, R40 ;  /* 0x000000282922723e */ /* 0x000fe400000010ff */
[----:B------:R-:W-:Y:S02]  /*24c0*/  F2FP.BF16.F32.PACK_AB R35, R43, R42 ;  /* 0x0000002a2b23723e */ /* 0x000fe400000010ff */
[----:B------:R-:W-:Y:S01]  /*24d0*/  F2FP.BF16.F32.PACK_AB R37, R39, R38 ;  /* 0x000000262725723e */ /* 0x000fe200000010ff */
[----:B------:R1:W-:Y:S01]  /*24e0*/  @P5 STG.E.128 desc[UR22][R12.64], R4 ;  /* 0x000000040c005986 */ /* 0x0003e2000c101d16 */
[----:B------:R-:W-:Y:S02]  /*24f0*/  F2FP.BF16.F32.PACK_AB R38, R31, R28 ;  /* 0x0000001c1f26723e */ /* 0x000fe400000010ff */
[----:B------:R-:W-:Y:S01]  /*2500*/  F2FP.BF16.F32.PACK_AB R39, R30, R29 ;  /* 0x0000001d1e27723e */ /* 0x000fe200000010ff */
[----:B------:R1:W-:Y:S01]  /*2510*/  @P4 STG.E.128 desc[UR22][R2.64], R56 ;  /* 0x0000003802004986 */ /* 0x0003e2000c101d16 */
[----:B------:R-:W-:Y:S01]  /*2520*/  FADD R20, R20, R75 ;  /* 0x0000004b14147221 */ /* 0x000fe20000000000 */
[----:B------:R-:W-:-:S02]  /*2530*/  FADD R22, R22, R77 ;  /* 0x0000004d16167221 */ /* 0x000fc40000000000 */
[----:B------:R1:W-:Y:S01]  /*2540*/  @P3 STG.E.128 desc[UR22][R14.64], R16 ;  /* 0x000000100e003986 */ /* 0x0003e2000c101d16 */
[----:B------:R-:W-:-:S03]  /*2550*/  F2FP.BF16.F32.PACK_AB R24, R27, R24 ;  /* 0x000000181b18723e */ /* 0x000fc600000010ff */
[----:B------:R1:W-:Y:S01]  /*2560*/  @P2 STG.E.128 desc[UR22][R48.64], R32 ;  /* 0x0000002030002986 */ /* 0x0003e2000c101d16 */
[----:B------:R-:W-:-:S03]  /*2570*/  F2FP.BF16.F32.PACK_AB R25, R26, R25 ;  /* 0x000000191a19723e */ /* 0x000fc600000010ff */
[----:B------:R1:W-:Y:S01]  /*2580*/  @P1 STG.E.128 desc[UR22][R52.64], R36 ;  /* 0x0000002434001986 */ /* 0x0003e2000c101d16 */
[----:B------:R-:W-:Y:S01]  /*2590*/  IMAD.WIDE R50, R0, 0x2, R50 ;  /* 0x0000000200327825 */ /* 0x000fe200078e0232 */
[----:B------:R-:W-:Y:S02]  /*25a0*/  F2FP.BF16.F32.PACK_AB R26, R21, R20 ;  /* 0x00000014151a723e */ /* 0x000fe400000010ff */
[----:B------:R-:W-:Y:S01]  /*25b0*/  F2FP.BF16.F32.PACK_AB R27, R23, R22 ;  /* 0x00000016171b723e */ /* 0x000fe200000010ff */
[----:B------:R-:W-:Y:S06]  /*25c0*/  @!P0 EXIT ;  /* 0x000000000000894d */ /* 0x000fec0003800000 */
[----:B------:R-:W-:Y:S01]  /*25d0*/  STG.E.128 desc[UR22][R50.64], R24 ;  /* 0x0000001832007986 */ /* 0x000fe2000c101d16 */
[----:B------:R-:W-:Y:S05]  /*25e0*/  EXIT ;  /* 0x000000000000794d */ /* 0x000fea0003800000 */
.L_x_1:
[----:B------:R-:W-:-:S00]  /*25f0*/  BRA `(.L_x_1) ;  /* 0xfffffffc00fc7947 */ /* 0x000fc0000383ffff */
[----:B------:R-:W-:-:S00]  /*2600*/  NOP ;  /* 0x0000000000007918 */ /* 0x000fc00000000000 */
[----:B------:R-:W-:-:S00]  /*2610*/  NOP ;  /* 0x0000000000007918 */ /* 0x000fc00000000000 */
[----:B------:R-:W-:-:S00]  /*2620*/  NOP ;  /* 0x0000000000007918 */ /* 0x000fc00000000000 */
[----:B------:R-:W-:-:S00]  /*2630*/  NOP ;  /* 0x0000000000007918 */ /* 0x000fc00000000000 */
[----:B------:R-:W-:-:S00]  /*2640*/  NOP ;  /* 0x0000000000007918 */ /* 0x000fc00000000000 */
[----:B------:R-:W-:-:S00]  /*2650*/  NOP ;  /* 0x0000000000007918 */ /* 0x000fc00000000000 */
[----:B------:R-:W-:-:S00]  /*2660*/  NOP ;  /* 0x0000000000007918 */ /* 0x000fc00000000000 */
[----:B------:R-:W-:-:S00]  /*2670*/  NOP ;  /* 0x0000000000007918 */ /* 0x000fc00000000000 */
.L_x_2:


//--------------------- .nv.shared.triton_mm      --------------------------
	.section	.nv.shared.triton_mm,"aw",@nobits
	.sectionflags	@""
	.align	16
	.zero		1024


//--------------------- .nv.constant0.triton_mm   --------------------------
	.section	.nv.constant0.triton_mm,"a",@progbits
	.sectionflags	@""
	.align	4
.nv.constant0.triton_mm:
	.zero		560
